//
// Generated by NVIDIA NVVM Compiler
//
// Compiler Build ID: CL-36424714
// Cuda compilation tools, release 13.0, V13.0.88
// Based on NVVM 20.0.0
//

.version 9.0
.target sm_100
.address_size 64

	// .globl	_Z22gemv_fp16_kernel_pack8P6__halfPKS_S2_iii

.visible .entry _Z22gemv_fp16_kernel_pack8P6__halfPKS_S2_iii(
	.param .u64 .ptr .align 1 _Z22gemv_fp16_kernel_pack8P6__halfPKS_S2_iii_param_0,
	.param .u64 .ptr .align 1 _Z22gemv_fp16_kernel_pack8P6__halfPKS_S2_iii_param_1,
	.param .u64 .ptr .align 1 _Z22gemv_fp16_kernel_pack8P6__halfPKS_S2_iii_param_2,
	.param .u32 _Z22gemv_fp16_kernel_pack8P6__halfPKS_S2_iii_param_3,
	.param .u32 _Z22gemv_fp16_kernel_pack8P6__halfPKS_S2_iii_param_4,
	.param .u32 _Z22gemv_fp16_kernel_pack8P6__halfPKS_S2_iii_param_5
)
{
	.reg .pred 	%p<22>;
	.reg .b16 	%rs<226>;
	.reg .b32 	%r<117>;
	.reg .b32 	%f<209>;
	.reg .b64 	%rd<32>;

	ld.param.u64 	%rd4, [_Z22gemv_fp16_kernel_pack8P6__halfPKS_S2_iii_param_0];
	ld.param.u64 	%rd6, [_Z22gemv_fp16_kernel_pack8P6__halfPKS_S2_iii_param_1];
	ld.param.u64 	%rd5, [_Z22gemv_fp16_kernel_pack8P6__halfPKS_S2_iii_param_2];
	ld.param.u32 	%r26, [_Z22gemv_fp16_kernel_pack8P6__halfPKS_S2_iii_param_3];
	ld.param.u32 	%r28, [_Z22gemv_fp16_kernel_pack8P6__halfPKS_S2_iii_param_4];
	ld.param.u32 	%r27, [_Z22gemv_fp16_kernel_pack8P6__halfPKS_S2_iii_param_5];
	cvta.to.global.u64 	%rd1, %rd6;
	mov.u32 	%r29, %ctaid.x;
	mov.u32 	%r30, %ntid.y;
	mov.u32 	%r31, %tid.y;
	mad.lo.s32 	%r1, %r29, %r30, %r31;
	setp.ge.s32 	%p1, %r1, %r28;
	@%p1 bra 	$L__BB0_25;
	cvta.to.global.u64 	%rd2, %rd5;
	setp.lt.s32 	%p2, %r27, 1;
	mov.f32 	%f204, 0f00000000;
	@%p2 bra 	$L__BB0_23;
	mul.lo.s32 	%r33, %r26, %r1;
	mul.wide.s32 	%rd7, %r33, 2;
	add.s64 	%rd3, %rd2, %rd7;
	mov.u32 	%r2, %tid.x;
	shr.s32 	%r34, %r26, 31;
	shr.u32 	%r35, %r34, 29;
	add.s32 	%r36, %r26, %r35;
	shr.s32 	%r3, %r36, 3;
	and.b32  	%r4, %r27, 3;
	setp.lt.u32 	%p3, %r27, 4;
	mov.f32 	%f204, 0f00000000;
	mov.b32 	%r110, 0;
	@%p3 bra 	$L__BB0_13;
	and.b32  	%r110, %r27, 2147483644;
	neg.s32 	%r116, %r110;
	add.s32 	%r115, %r2, 64;
	add.s32 	%r114, %r2, 32;
	add.s32 	%r113, %r2, 96;
	mov.f32 	%f204, 0f00000000;
	mov.u32 	%r112, %r2;
$L__BB0_4:
	.pragma "nounroll";
	add.s32 	%r37, %r115, -64;
	setp.ge.s32 	%p4, %r37, %r3;
	@%p4 bra 	$L__BB0_6;
	mul.wide.s32 	%rd8, %r112, 16;
	add.s64 	%rd9, %rd1, %rd8;
	ld.global.nc.v4.f32 	{%f33, %f34, %f35, %f36}, [%rd9];
	add.s64 	%rd10, %rd3, %rd8;
	ld.global.nc.v4.f32 	{%f37, %f38, %f39, %f40}, [%rd10];
	mov.b32 	%r38, %f33;
	mov.b32 	{%rs2, %rs18}, %r38;
	mov.b32 	%r39, %f37;
	mov.b32 	{%rs3, %rs19}, %r39;
	// begin inline asm
	{mul.f16 %rs1,%rs2,%rs3;
}
	// end inline asm
	// begin inline asm
	{  cvt.f32.f16 %f25, %rs1;}

	// end inline asm
	add.f32 	%f41, %f204, %f25;
	mov.b32 	%r40, %f34;
	mov.b32 	{%rs6, %rs22}, %r40;
	mov.b32 	%r41, %f38;
	mov.b32 	{%rs7, %rs23}, %r41;
	// begin inline asm
	{mul.f16 %rs5,%rs6,%rs7;
}
	// end inline asm
	// begin inline asm
	{  cvt.f32.f16 %f26, %rs5;}

	// end inline asm
	add.f32 	%f42, %f41, %f26;
	mov.b32 	%r42, %f35;
	mov.b32 	{%rs10, %rs26}, %r42;
	mov.b32 	%r43, %f39;
	mov.b32 	{%rs11, %rs27}, %r43;
	// begin inline asm
	{mul.f16 %rs9,%rs10,%rs11;
}
	// end inline asm
	// begin inline asm
	{  cvt.f32.f16 %f27, %rs9;}

	// end inline asm
	add.f32 	%f43, %f42, %f27;
	mov.b32 	%r44, %f36;
	mov.b32 	{%rs14, %rs30}, %r44;
	mov.b32 	%r45, %f40;
	mov.b32 	{%rs15, %rs31}, %r45;
	// begin inline asm
	{mul.f16 %rs13,%rs14,%rs15;
}
	// end inline asm
	// begin inline asm
	{  cvt.f32.f16 %f28, %rs13;}

	// end inline asm
	add.f32 	%f44, %f43, %f28;
	// begin inline asm
	{mul.f16 %rs17,%rs18,%rs19;
}
	// end inline asm
	// begin inline asm
	{  cvt.f32.f16 %f29, %rs17;}

	// end inline asm
	add.f32 	%f45, %f44, %f29;
	// begin inline asm
	{mul.f16 %rs21,%rs22,%rs23;
}
	// end inline asm
	// begin inline asm
	{  cvt.f32.f16 %f30, %rs21;}

	// end inline asm
	add.f32 	%f46, %f45, %f30;
	// begin inline asm
	{mul.f16 %rs25,%rs26,%rs27;
}
	// end inline asm
	// begin inline asm
	{  cvt.f32.f16 %f31, %rs25;}

	// end inline asm
	add.f32 	%f47, %f46, %f31;
	// begin inline asm
	{mul.f16 %rs29,%rs30,%rs31;
}
	// end inline asm
	// begin inline asm
	{  cvt.f32.f16 %f32, %rs29;}

	// end inline asm
	add.f32 	%f204, %f47, %f32;
$L__BB0_6:
	add.s32 	%r46, %r115, -32;
	setp.ge.s32 	%p5, %r46, %r3;
	@%p5 bra 	$L__BB0_8;
	mul.wide.s32 	%rd11, %r114, 16;
	add.s64 	%rd12, %rd1, %rd11;
	ld.global.nc.v4.f32 	{%f56, %f57, %f58, %f59}, [%rd12];
	add.s64 	%rd13, %rd3, %rd11;
	ld.global.nc.v4.f32 	{%f60, %f61, %f62, %f63}, [%rd13];
	mov.b32 	%r47, %f56;
	mov.b32 	{%rs34, %rs50}, %r47;
	mov.b32 	%r48, %f60;
	mov.b32 	{%rs35, %rs51}, %r48;
	// begin inline asm
	{mul.f16 %rs33,%rs34,%rs35;
}
	// end inline asm
	// begin inline asm
	{  cvt.f32.f16 %f48, %rs33;}

	// end inline asm
	add.f32 	%f64, %f204, %f48;
	mov.b32 	%r49, %f57;
	mov.b32 	{%rs38, %rs54}, %r49;
	mov.b32 	%r50, %f61;
	mov.b32 	{%rs39, %rs55}, %r50;
	// begin inline asm
	{mul.f16 %rs37,%rs38,%rs39;
}
	// end inline asm
	// begin inline asm
	{  cvt.f32.f16 %f49, %rs37;}

	// end inline asm
	add.f32 	%f65, %f64, %f49;
	mov.b32 	%r51, %f58;
	mov.b32 	{%rs42, %rs58}, %r51;
	mov.b32 	%r52, %f62;
	mov.b32 	{%rs43, %rs59}, %r52;
	// begin inline asm
	{mul.f16 %rs41,%rs42,%rs43;
}
	// end inline asm
	// begin inline asm
	{  cvt.f32.f16 %f50, %rs41;}

	// end inline asm
	add.f32 	%f66, %f65, %f50;
	mov.b32 	%r53, %f59;
	mov.b32 	{%rs46, %rs62}, %r53;
	mov.b32 	%r54, %f63;
	mov.b32 	{%rs47, %rs63}, %r54;
	// begin inline asm
	{mul.f16 %rs45,%rs46,%rs47;
}
	// end inline asm
	// begin inline asm
	{  cvt.f32.f16 %f51, %rs45;}

	// end inline asm
	add.f32 	%f67, %f66, %f51;
	// begin inline asm
	{mul.f16 %rs49,%rs50,%rs51;
}
	// end inline asm
	// begin inline asm
	{  cvt.f32.f16 %f52, %rs49;}

	// end inline asm
	add.f32 	%f68, %f67, %f52;
	// begin inline asm
	{mul.f16 %rs53,%rs54,%rs55;
}
	// end inline asm
	// begin inline asm
	{  cvt.f32.f16 %f53, %rs53;}

	// end inline asm
	add.f32 	%f69, %f68, %f53;
	// begin inline asm
	{mul.f16 %rs57,%rs58,%rs59;
}
	// end inline asm
	// begin inline asm
	{  cvt.f32.f16 %f54, %rs57;}

	// end inline asm
	add.f32 	%f70, %f69, %f54;
	// begin inline asm
	{mul.f16 %rs61,%rs62,%rs63;
}
	// end inline asm
	// begin inline asm
	{  cvt.f32.f16 %f55, %rs61;}

	// end inline asm
	add.f32 	%f204, %f70, %f55;
$L__BB0_8:
	setp.ge.s32 	%p6, %r115, %r3;
	@%p6 bra 	$L__BB0_10;
	mul.wide.s32 	%rd14, %r115, 16;
	add.s64 	%rd15, %rd1, %rd14;
	ld.global.nc.v4.f32 	{%f79, %f80, %f81, %f82}, [%rd15];
	add.s64 	%rd16, %rd3, %rd14;
	ld.global.nc.v4.f32 	{%f83, %f84, %f85, %f86}, [%rd16];
	mov.b32 	%r55, %f79;
	mov.b32 	{%rs66, %rs82}, %r55;
	mov.b32 	%r56, %f83;
	mov.b32 	{%rs67, %rs83}, %r56;
	// begin inline asm
	{mul.f16 %rs65,%rs66,%rs67;
}
	// end inline asm
	// begin inline asm
	{  cvt.f32.f16 %f71, %rs65;}

	// end inline asm
	add.f32 	%f87, %f204, %f71;
	mov.b32 	%r57, %f80;
	mov.b32 	{%rs70, %rs86}, %r57;
	mov.b32 	%r58, %f84;
	mov.b32 	{%rs71, %rs87}, %r58;
	// begin inline asm
	{mul.f16 %rs69,%rs70,%rs71;
}
	// end inline asm
	// begin inline asm
	{  cvt.f32.f16 %f72, %rs69;}

	// end inline asm
	add.f32 	%f88, %f87, %f72;
	mov.b32 	%r59, %f81;
	mov.b32 	{%rs74, %rs90}, %r59;
	mov.b32 	%r60, %f85;
	mov.b32 	{%rs75, %rs91}, %r60;
	// begin inline asm
	{mul.f16 %rs73,%rs74,%rs75;
}
	// end inline asm
	// begin inline asm
	{  cvt.f32.f16 %f73, %rs73;}

	// end inline asm
	add.f32 	%f89, %f88, %f73;
	mov.b32 	%r61, %f82;
	mov.b32 	{%rs78, %rs94}, %r61;
	mov.b32 	%r62, %f86;
	mov.b32 	{%rs79, %rs95}, %r62;
	// begin inline asm
	{mul.f16 %rs77,%rs78,%rs79;
}
	// end inline asm
	// begin inline asm
	{  cvt.f32.f16 %f74, %rs77;}

	// end inline asm
	add.f32 	%f90, %f89, %f74;
	// begin inline asm
	{mul.f16 %rs81,%rs82,%rs83;
}
	// end inline asm
	// begin inline asm
	{  cvt.f32.f16 %f75, %rs81;}

	// end inline asm
	add.f32 	%f91, %f90, %f75;
	// begin inline asm
	{mul.f16 %rs85,%rs86,%rs87;
}
	// end inline asm
	// begin inline asm
	{  cvt.f32.f16 %f76, %rs85;}

	// end inline asm
	add.f32 	%f92, %f91, %f76;
	// begin inline asm
	{mul.f16 %rs89,%rs90,%rs91;
}
	// end inline asm
	// begin inline asm
	{  cvt.f32.f16 %f77, %rs89;}

	// end inline asm
	add.f32 	%f93, %f92, %f77;
	// begin inline asm
	{mul.f16 %rs93,%rs94,%rs95;
}
	// end inline asm
	// begin inline asm
	{  cvt.f32.f16 %f78, %rs93;}

	// end inline asm
	add.f32 	%f204, %f93, %f78;
$L__BB0_10:
	add.s32 	%r63, %r115, 32;
	setp.ge.s32 	%p7, %r63, %r3;
	@%p7 bra 	$L__BB0_12;
	mul.wide.s32 	%rd17, %r113, 16;
	add.s64 	%rd18, %rd1, %rd17;
	ld.global.nc.v4.f32 	{%f102, %f103, %f104, %f105}, [%rd18];
	add.s64 	%rd19, %rd3, %rd17;
	ld.global.nc.v4.f32 	{%f106, %f107, %f108, %f109}, [%rd19];
	mov.b32 	%r64, %f102;
	mov.b32 	{%rs98, %rs114}, %r64;
	mov.b32 	%r65, %f106;
	mov.b32 	{%rs99, %rs115}, %r65;
	// begin inline asm
	{mul.f16 %rs97,%rs98,%rs99;
}
	// end inline asm
	// begin inline asm
	{  cvt.f32.f16 %f94, %rs97;}

	// end inline asm
	add.f32 	%f110, %f204, %f94;
	mov.b32 	%r66, %f103;
	mov.b32 	{%rs102, %rs118}, %r66;
	mov.b32 	%r67, %f107;
	mov.b32 	{%rs103, %rs119}, %r67;
	// begin inline asm
	{mul.f16 %rs101,%rs102,%rs103;
}
	// end inline asm
	// begin inline asm
	{  cvt.f32.f16 %f95, %rs101;}

	// end inline asm
	add.f32 	%f111, %f110, %f95;
	mov.b32 	%r68, %f104;
	mov.b32 	{%rs106, %rs122}, %r68;
	mov.b32 	%r69, %f108;
	mov.b32 	{%rs107, %rs123}, %r69;
	// begin inline asm
	{mul.f16 %rs105,%rs106,%rs107;
}
	// end inline asm
	// begin inline asm
	{  cvt.f32.f16 %f96, %rs105;}

	// end inline asm
	add.f32 	%f112, %f111, %f96;
	mov.b32 	%r70, %f105;
	mov.b32 	{%rs110, %rs126}, %r70;
	mov.b32 	%r71, %f109;
	mov.b32 	{%rs111, %rs127}, %r71;
	// begin inline asm
	{mul.f16 %rs109,%rs110,%rs111;
}
	// end inline asm
	// begin inline asm
	{  cvt.f32.f16 %f97, %rs109;}

	// end inline asm
	add.f32 	%f113, %f112, %f97;
	// begin inline asm
	{mul.f16 %rs113,%rs114,%rs115;
}
	// end inline asm
	// begin inline asm
	{  cvt.f32.f16 %f98, %rs113;}

	// end inline asm
	add.f32 	%f114, %f113, %f98;
	// begin inline asm
	{mul.f16 %rs117,%rs118,%rs119;
}
	// end inline asm
	// begin inline asm
	{  cvt.f32.f16 %f99, %rs117;}

	// end inline asm
	add.f32 	%f115, %f114, %f99;
	// begin inline asm
	{mul.f16 %rs121,%rs122,%rs123;
}
	// end inline asm
	// begin inline asm
	{  cvt.f32.f16 %f100, %rs121;}

	// end inline asm
	add.f32 	%f116, %f115, %f100;
	// begin inline asm
	{mul.f16 %rs125,%rs126,%rs127;
}
	// end inline asm
	// begin inline asm
	{  cvt.f32.f16 %f101, %rs125;}

	// end inline asm
	add.f32 	%f204, %f116, %f101;
$L__BB0_12:
	add.s32 	%r116, %r116, 4;
	add.s32 	%r115, %r115, 128;
	add.s32 	%r114, %r114, 128;
	add.s32 	%r113, %r113, 128;
	add.s32 	%r112, %r112, 128;
	setp.eq.s32 	%p8, %r116, 0;
	@%p8 bra 	$L__BB0_13;
	bra.uni 	$L__BB0_4;
$L__BB0_13:
	setp.eq.s32 	%p9, %r4, 0;
	@%p9 bra 	$L__BB0_23;
	setp.eq.s32 	%p10, %r4, 1;
	@%p10 bra 	$L__BB0_20;
	shl.b32 	%r72, %r110, 5;
	add.s32 	%r11, %r72, %r2;
	setp.ge.s32 	%p11, %r11, %r3;
	@%p11 bra 	$L__BB0_17;
	mul.wide.s32 	%rd20, %r11, 16;
	add.s64 	%rd21, %rd1, %rd20;
	ld.global.nc.v4.f32 	{%f126, %f127, %f128, %f129}, [%rd21];
	add.s64 	%rd22, %rd3, %rd20;
	ld.global.nc.v4.f32 	{%f130, %f131, %f132, %f133}, [%rd22];
	mov.b32 	%r73, %f126;
	mov.b32 	{%rs130, %rs146}, %r73;
	mov.b32 	%r74, %f130;
	mov.b32 	{%rs131, %rs147}, %r74;
	// begin inline asm
	{mul.f16 %rs129,%rs130,%rs131;
}
	// end inline asm
	// begin inline asm
	{  cvt.f32.f16 %f118, %rs129;}

	// end inline asm
	add.f32 	%f134, %f204, %f118;
	mov.b32 	%r75, %f127;
	mov.b32 	{%rs134, %rs150}, %r75;
	mov.b32 	%r76, %f131;
	mov.b32 	{%rs135, %rs151}, %r76;
	// begin inline asm
	{mul.f16 %rs133,%rs134,%rs135;
}
	// end inline asm
	// begin inline asm
	{  cvt.f32.f16 %f119, %rs133;}

	// end inline asm
	add.f32 	%f135, %f134, %f119;
	mov.b32 	%r77, %f128;
	mov.b32 	{%rs138, %rs154}, %r77;
	mov.b32 	%r78, %f132;
	mov.b32 	{%rs139, %rs155}, %r78;
	// begin inline asm
	{mul.f16 %rs137,%rs138,%rs139;
}
	// end inline asm
	// begin inline asm
	{  cvt.f32.f16 %f120, %rs137;}

	// end inline asm
	add.f32 	%f136, %f135, %f120;
	mov.b32 	%r79, %f129;
	mov.b32 	{%rs142, %rs158}, %r79;
	mov.b32 	%r80, %f133;
	mov.b32 	{%rs143, %rs159}, %r80;
	// begin inline asm
	{mul.f16 %rs141,%rs142,%rs143;
}
	// end inline asm
	// begin inline asm
	{  cvt.f32.f16 %f121, %rs141;}

	// end inline asm
	add.f32 	%f137, %f136, %f121;
	// begin inline asm
	{mul.f16 %rs145,%rs146,%rs147;
}
	// end inline asm
	// begin inline asm
	{  cvt.f32.f16 %f122, %rs145;}

	// end inline asm
	add.f32 	%f138, %f137, %f122;
	// begin inline asm
	{mul.f16 %rs149,%rs150,%rs151;
}
	// end inline asm
	// begin inline asm
	{  cvt.f32.f16 %f123, %rs149;}

	// end inline asm
	add.f32 	%f139, %f138, %f123;
	// begin inline asm
	{mul.f16 %rs153,%rs154,%rs155;
}
	// end inline asm
	// begin inline asm
	{  cvt.f32.f16 %f124, %rs153;}

	// end inline asm
	add.f32 	%f140, %f139, %f124;
	// begin inline asm
	{mul.f16 %rs157,%rs158,%rs159;
}
	// end inline asm
	// begin inline asm
	{  cvt.f32.f16 %f125, %rs157;}

	// end inline asm
	add.f32 	%f204, %f140, %f125;
$L__BB0_17:
	add.s32 	%r12, %r11, 32;
	setp.ge.s32 	%p12, %r12, %r3;
	@%p12 bra 	$L__BB0_19;
	mul.wide.s32 	%rd23, %r12, 16;
	add.s64 	%rd24, %rd1, %rd23;
	ld.global.nc.v4.f32 	{%f149, %f150, %f151, %f152}, [%rd24];
	add.s64 	%rd25, %rd3, %rd23;
	ld.global.nc.v4.f32 	{%f153, %f154, %f155, %f156}, [%rd25];
	mov.b32 	%r81, %f149;
	mov.b32 	{%rs162, %rs178}, %r81;
	mov.b32 	%r82, %f153;
	mov.b32 	{%rs163, %rs179}, %r82;
	// begin inline asm
	{mul.f16 %rs161,%rs162,%rs163;
}
	// end inline asm
	// begin inline asm
	{  cvt.f32.f16 %f141, %rs161;}

	// end inline asm
	add.f32 	%f157, %f204, %f141;
	mov.b32 	%r83, %f150;
	mov.b32 	{%rs166, %rs182}, %r83;
	mov.b32 	%r84, %f154;
	mov.b32 	{%rs167, %rs183}, %r84;
	// begin inline asm
	{mul.f16 %rs165,%rs166,%rs167;
}
	// end inline asm
	// begin inline asm
	{  cvt.f32.f16 %f142, %rs165;}

	// end inline asm
	add.f32 	%f158, %f157, %f142;
	mov.b32 	%r85, %f151;
	mov.b32 	{%rs170, %rs186}, %r85;
	mov.b32 	%r86, %f155;
	mov.b32 	{%rs171, %rs187}, %r86;
	// begin inline asm
	{mul.f16 %rs169,%rs170,%rs171;
}
	// end inline asm
	// begin inline asm
	{  cvt.f32.f16 %f143, %rs169;}

	// end inline asm
	add.f32 	%f159, %f158, %f143;
	mov.b32 	%r87, %f152;
	mov.b32 	{%rs174, %rs190}, %r87;
	mov.b32 	%r88, %f156;
	mov.b32 	{%rs175, %rs191}, %r88;
	// begin inline asm
	{mul.f16 %rs173,%rs174,%rs175;
}
	// end inline asm
	// begin inline asm
	{  cvt.f32.f16 %f144, %rs173;}

	// end inline asm
	add.f32 	%f160, %f159, %f144;
	// begin inline asm
	{mul.f16 %rs177,%rs178,%rs179;
}
	// end inline asm
	// begin inline asm
	{  cvt.f32.f16 %f145, %rs177;}

	// end inline asm
	add.f32 	%f161, %f160, %f145;
	// begin inline asm
	{mul.f16 %rs181,%rs182,%rs183;
}
	// end inline asm
	// begin inline asm
	{  cvt.f32.f16 %f146, %rs181;}

	// end inline asm
	add.f32 	%f162, %f161, %f146;
	// begin inline asm
	{mul.f16 %rs185,%rs186,%rs187;
}
	// end inline asm
	// begin inline asm
	{  cvt.f32.f16 %f147, %rs185;}

	// end inline asm
	add.f32 	%f163, %f162, %f147;
	// begin inline asm
	{mul.f16 %rs189,%rs190,%rs191;
}
	// end inline asm
	// begin inline asm
	{  cvt.f32.f16 %f148, %rs189;}

	// end inline asm
	add.f32 	%f204, %f163, %f148;
$L__BB0_19:
	add.s32 	%r110, %r110, 2;
$L__BB0_20:
	and.b32  	%r89, %r27, 1;
	setp.eq.b32 	%p13, %r89, 1;
	not.pred 	%p14, %p13;
	@%p14 bra 	$L__BB0_23;
	shl.b32 	%r90, %r110, 5;
	add.s32 	%r15, %r90, %r2;
	setp.ge.s32 	%p15, %r15, %r3;
	@%p15 bra 	$L__BB0_23;
	mul.wide.s32 	%rd26, %r15, 16;
	add.s64 	%rd27, %rd1, %rd26;
	ld.global.nc.v4.f32 	{%f172, %f173, %f174, %f175}, [%rd27];
	add.s64 	%rd28, %rd3, %rd26;
	ld.global.nc.v4.f32 	{%f176, %f177, %f178, %f179}, [%rd28];
	mov.b32 	%r91, %f172;
	mov.b32 	{%rs194, %rs210}, %r91;
	mov.b32 	%r92, %f176;
	mov.b32 	{%rs195, %rs211}, %r92;
	// begin inline asm
	{mul.f16 %rs193,%rs194,%rs195;
}
	// end inline asm
	// begin inline asm
	{  cvt.f32.f16 %f164, %rs193;}

	// end inline asm
	add.f32 	%f180, %f204, %f164;
	mov.b32 	%r93, %f173;
	mov.b32 	{%rs198, %rs214}, %r93;
	mov.b32 	%r94, %f177;
	mov.b32 	{%rs199, %rs215}, %r94;
	// begin inline asm
	{mul.f16 %rs197,%rs198,%rs199;
}
	// end inline asm
	// begin inline asm
	{  cvt.f32.f16 %f165, %rs197;}

	// end inline asm
	add.f32 	%f181, %f180, %f165;
	mov.b32 	%r95, %f174;
	mov.b32 	{%rs202, %rs218}, %r95;
	mov.b32 	%r96, %f178;
	mov.b32 	{%rs203, %rs219}, %r96;
	// begin inline asm
	{mul.f16 %rs201,%rs202,%rs203;
}
	// end inline asm
	// begin inline asm
	{  cvt.f32.f16 %f166, %rs201;}

	// end inline asm
	add.f32 	%f182, %f181, %f166;
	mov.b32 	%r97, %f175;
	mov.b32 	{%rs206, %rs222}, %r97;
	mov.b32 	%r98, %f179;
	mov.b32 	{%rs207, %rs223}, %r98;
	// begin inline asm
	{mul.f16 %rs205,%rs206,%rs207;
}
	// end inline asm
	// begin inline asm
	{  cvt.f32.f16 %f167, %rs205;}

	// end inline asm
	add.f32 	%f183, %f182, %f167;
	// begin inline asm
	{mul.f16 %rs209,%rs210,%rs211;
}
	// end inline asm
	// begin inline asm
	{  cvt.f32.f16 %f168, %rs209;}

	// end inline asm
	add.f32 	%f184, %f183, %f168;
	// begin inline asm
	{mul.f16 %rs213,%rs214,%rs215;
}
	// end inline asm
	// begin inline asm
	{  cvt.f32.f16 %f169, %rs213;}

	// end inline asm
	add.f32 	%f185, %f184, %f169;
	// begin inline asm
	{mul.f16 %rs217,%rs218,%rs219;
}
	// end inline asm
	// begin inline asm
	{  cvt.f32.f16 %f170, %rs217;}

	// end inline asm
	add.f32 	%f186, %f185, %f170;
	// begin inline asm
	{mul.f16 %rs221,%rs222,%rs223;
}
	// end inline asm
	// begin inline asm
	{  cvt.f32.f16 %f171, %rs221;}

	// end inline asm
	add.f32 	%f204, %f186, %f171;
$L__BB0_23:
	mov.b32 	%r99, %f204;
	shfl.sync.bfly.b32	%r100|%p16, %r99, 16, 31, -1;
	mov.b32 	%f187, %r100;
	add.f32 	%f188, %f204, %f187;
	mov.b32 	%r101, %f188;
	shfl.sync.bfly.b32	%r102|%p17, %r101, 8, 31, -1;
	mov.b32 	%f189, %r102;
	add.f32 	%f190, %f188, %f189;
	mov.b32 	%r103, %f190;
	shfl.sync.bfly.b32	%r104|%p18, %r103, 4, 31, -1;
	mov.b32 	%f191, %r104;
	add.f32 	%f192, %f190, %f191;
	mov.b32 	%r105, %f192;
	shfl.sync.bfly.b32	%r106|%p19, %r105, 2, 31, -1;
	mov.b32 	%f193, %r106;
	add.f32 	%f194, %f192, %f193;
	mov.b32 	%r107, %f194;
	shfl.sync.bfly.b32	%r108|%p20, %r107, 1, 31, -1;
	mov.b32 	%f195, %r108;
	add.f32 	%f20, %f194, %f195;
	mov.u32 	%r109, %tid.x;
	setp.ne.s32 	%p21, %r109, 0;
	@%p21 bra 	$L__BB0_25;
	// begin inline asm
	{  cvt.rn.f16.f32 %rs225, %f20;}

	// end inline asm
	cvta.to.global.u64 	%rd29, %rd4;
	mul.wide.s32 	%rd30, %r1, 2;
	add.s64 	%rd31, %rd29, %rd30;
	st.global.u16 	[%rd31], %rs225;
$L__BB0_25:
	ret;

}
	// .globl	_Z16gemv_fp32_kernelPfPKfS1_iii
.visible .entry _Z16gemv_fp32_kernelPfPKfS1_iii(
	.param .u64 .ptr .align 1 _Z16gemv_fp32_kernelPfPKfS1_iii_param_0,
	.param .u64 .ptr .align 1 _Z16gemv_fp32_kernelPfPKfS1_iii_param_1,
	.param .u64 .ptr .align 1 _Z16gemv_fp32_kernelPfPKfS1_iii_param_2,
	.param .u32 _Z16gemv_fp32_kernelPfPKfS1_iii_param_3,
	.param .u32 _Z16gemv_fp32_kernelPfPKfS1_iii_param_4,
	.param .u32 _Z16gemv_fp32_kernelPfPKfS1_iii_param_5
)
{
	.reg .pred 	%p<22>;
	.reg .b32 	%r<50>;
	.reg .b32 	%f<131>;
	.reg .b64 	%rd<63>;

	ld.param.u64 	%rd5, [_Z16gemv_fp32_kernelPfPKfS1_iii_param_0];
	ld.param.u64 	%rd6, [_Z16gemv_fp32_kernelPfPKfS1_iii_param_1];
	ld.param.u64 	%rd7, [_Z16gemv_fp32_kernelPfPKfS1_iii_param_2];
	ld.param.u32 	%r21, [_Z16gemv_fp32_kernelPfPKfS1_iii_param_3];
	ld.param.u32 	%r22, [_Z16gemv_fp32_kernelPfPKfS1_iii_param_4];
	ld.param.u32 	%r23, [_Z16gemv_fp32_kernelPfPKfS1_iii_param_5];
	cvta.to.global.u64 	%rd1, %rd6;
	cvta.to.global.u64 	%rd2, %rd7;
	mov.u32 	%r24, %ctaid.x;
	mov.u32 	%r25, %ntid.y;
	mov.u32 	%r26, %tid.y;
	mad.lo.s32 	%r1, %r24, %r25, %r26;
	setp.ge.s32 	%p1, %r1, %r22;
	@%p1 bra 	$L__BB1_25;
	mul.lo.s32 	%r27, %r21, %r1;
	cvt.s64.s32 	%rd3, %r27;
	mov.u32 	%r28, %ctaid.y;
	mul.lo.s32 	%r29, %r21, %r28;
	cvt.u64.u32 	%rd4, %r29;
	mul.lo.s32 	%r2, %r22, %r28;
	setp.lt.s32 	%p2, %r23, 1;
	mov.f32 	%f126, 0f00000000;
	@%p2 bra 	$L__BB1_23;
	mov.u32 	%r31, %tid.x;
	shl.b32 	%r3, %r31, 2;
	and.b32  	%r4, %r23, 3;
	setp.lt.u32 	%p3, %r23, 4;
	mov.f32 	%f126, 0f00000000;
	mov.b32 	%r46, 0;
	@%p3 bra 	$L__BB1_13;
	and.b32  	%r46, %r23, 2147483644;
	neg.s32 	%r49, %r46;
	add.s32 	%r48, %r3, 256;
	mov.f32 	%f126, 0f00000000;
$L__BB1_4:
	.pragma "nounroll";
	add.s32 	%r16, %r48, -256;
	setp.ge.s32 	%p4, %r16, %r21;
	@%p4 bra 	$L__BB1_6;
	cvt.s64.s32 	%rd8, %r16;
	add.s64 	%rd9, %rd8, %rd3;
	shl.b64 	%rd10, %rd9, 2;
	add.s64 	%rd11, %rd2, %rd10;
	ld.global.nc.v4.f32 	{%f25, %f26, %f27, %f28}, [%rd11];
	add.s64 	%rd12, %rd8, %rd4;
	shl.b64 	%rd13, %rd12, 2;
	add.s64 	%rd14, %rd1, %rd13;
	ld.global.nc.v4.f32 	{%f29, %f30, %f31, %f32}, [%rd14];
	mul.f32 	%f33, %f26, %f30;
	fma.rn.f32 	%f34, %f25, %f29, %f33;
	fma.rn.f32 	%f35, %f27, %f31, %f34;
	fma.rn.f32 	%f36, %f28, %f32, %f35;
	add.f32 	%f126, %f126, %f36;
$L__BB1_6:
	add.s32 	%r17, %r48, -128;
	setp.ge.s32 	%p5, %r17, %r21;
	@%p5 bra 	$L__BB1_8;
	cvt.s64.s32 	%rd15, %r17;
	add.s64 	%rd16, %rd15, %rd3;
	shl.b64 	%rd17, %rd16, 2;
	add.s64 	%rd18, %rd2, %rd17;
	ld.global.nc.v4.f32 	{%f37, %f38, %f39, %f40}, [%rd18];
	add.s64 	%rd19, %rd15, %rd4;
	shl.b64 	%rd20, %rd19, 2;
	add.s64 	%rd21, %rd1, %rd20;
	ld.global.nc.v4.f32 	{%f41, %f42, %f43, %f44}, [%rd21];
	mul.f32 	%f45, %f38, %f42;
	fma.rn.f32 	%f46, %f37, %f41, %f45;
	fma.rn.f32 	%f47, %f39, %f43, %f46;
	fma.rn.f32 	%f48, %f40, %f44, %f47;
	add.f32 	%f126, %f126, %f48;
$L__BB1_8:
	add.s32 	%r18, %r48, 128;
	setp.ge.s32 	%p6, %r48, %r21;
	@%p6 bra 	$L__BB1_10;
	cvt.s64.s32 	%rd22, %r48;
	add.s64 	%rd23, %rd22, %rd3;
	shl.b64 	%rd24, %rd23, 2;
	add.s64 	%rd25, %rd2, %rd24;
	ld.global.nc.v4.f32 	{%f49, %f50, %f51, %f52}, [%rd25];
	add.s64 	%rd26, %rd22, %rd4;
	shl.b64 	%rd27, %rd26, 2;
	add.s64 	%rd28, %rd1, %rd27;
	ld.global.nc.v4.f32 	{%f53, %f54, %f55, %f56}, [%rd28];
	mul.f32 	%f57, %f50, %f54;
	fma.rn.f32 	%f58, %f49, %f53, %f57;
	fma.rn.f32 	%f59, %f51, %f55, %f58;
	fma.rn.f32 	%f60, %f52, %f56, %f59;
	add.f32 	%f126, %f126, %f60;
$L__BB1_10:
	setp.ge.s32 	%p7, %r18, %r21;
	@%p7 bra 	$L__BB1_12;
	cvt.s64.s32 	%rd29, %r18;
	add.s64 	%rd30, %rd29, %rd3;
	shl.b64 	%rd31, %rd30, 2;
	add.s64 	%rd32, %rd2, %rd31;
	ld.global.nc.v4.f32 	{%f61, %f62, %f63, %f64}, [%rd32];
	add.s64 	%rd33, %rd29, %rd4;
	shl.b64 	%rd34, %rd33, 2;
	add.s64 	%rd35, %rd1, %rd34;
	ld.global.nc.v4.f32 	{%f65, %f66, %f67, %f68}, [%rd35];
	mul.f32 	%f69, %f62, %f66;
	fma.rn.f32 	%f70, %f61, %f65, %f69;
	fma.rn.f32 	%f71, %f63, %f67, %f70;
	fma.rn.f32 	%f72, %f64, %f68, %f71;
	add.f32 	%f126, %f126, %f72;
$L__BB1_12:
	add.s32 	%r49, %r49, 4;
	add.s32 	%r48, %r48, 512;
	setp.eq.s32 	%p8, %r49, 0;
	@%p8 bra 	$L__BB1_13;
	bra.uni 	$L__BB1_4;
$L__BB1_13:
	setp.eq.s32 	%p9, %r4, 0;
	@%p9 bra 	$L__BB1_23;
	setp.eq.s32 	%p10, %r4, 1;
	@%p10 bra 	$L__BB1_20;
	shl.b32 	%r32, %r46, 7;
	add.s32 	%r9, %r32, %r3;
	setp.ge.s32 	%p11, %r9, %r21;
	@%p11 bra 	$L__BB1_17;
	cvt.s64.s32 	%rd36, %r9;
	add.s64 	%rd37, %rd36, %rd3;
	shl.b64 	%rd38, %rd37, 2;
	add.s64 	%rd39, %rd2, %rd38;
	ld.global.nc.v4.f32 	{%f74, %f75, %f76, %f77}, [%rd39];
	add.s64 	%rd40, %rd36, %rd4;
	shl.b64 	%rd41, %rd40, 2;
	add.s64 	%rd42, %rd1, %rd41;
	ld.global.nc.v4.f32 	{%f78, %f79, %f80, %f81}, [%rd42];
	mul.f32 	%f82, %f75, %f79;
	fma.rn.f32 	%f83, %f74, %f78, %f82;
	fma.rn.f32 	%f84, %f76, %f80, %f83;
	fma.rn.f32 	%f85, %f77, %f81, %f84;
	add.f32 	%f126, %f126, %f85;
$L__BB1_17:
	add.s32 	%r10, %r9, 128;
	setp.ge.s32 	%p12, %r10, %r21;
	@%p12 bra 	$L__BB1_19;
	cvt.s64.s32 	%rd43, %r10;
	add.s64 	%rd44, %rd43, %rd3;
	shl.b64 	%rd45, %rd44, 2;
	add.s64 	%rd46, %rd2, %rd45;
	ld.global.nc.v4.f32 	{%f86, %f87, %f88, %f89}, [%rd46];
	add.s64 	%rd47, %rd43, %rd4;
	shl.b64 	%rd48, %rd47, 2;
	add.s64 	%rd49, %rd1, %rd48;
	ld.global.nc.v4.f32 	{%f90, %f91, %f92, %f93}, [%rd49];
	mul.f32 	%f94, %f87, %f91;
	fma.rn.f32 	%f95, %f86, %f90, %f94;
	fma.rn.f32 	%f96, %f88, %f92, %f95;
	fma.rn.f32 	%f97, %f89, %f93, %f96;
	add.f32 	%f126, %f126, %f97;
$L__BB1_19:
	add.s32 	%r46, %r46, 2;
$L__BB1_20:
	and.b32  	%r33, %r23, 1;
	setp.eq.b32 	%p13, %r33, 1;
	not.pred 	%p14, %p13;
	@%p14 bra 	$L__BB1_23;
	shl.b32 	%r34, %r46, 7;
	add.s32 	%r13, %r34, %r3;
	setp.ge.s32 	%p15, %r13, %r21;
	@%p15 bra 	$L__BB1_23;
	cvt.s64.s32 	%rd50, %r13;
	add.s64 	%rd51, %rd50, %rd3;
	shl.b64 	%rd52, %rd51, 2;
	add.s64 	%rd53, %rd2, %rd52;
	ld.global.nc.v4.f32 	{%f98, %f99, %f100, %f101}, [%rd53];
	add.s64 	%rd54, %rd50, %rd4;
	shl.b64 	%rd55, %rd54, 2;
	add.s64 	%rd56, %rd1, %rd55;
	ld.global.nc.v4.f32 	{%f102, %f103, %f104, %f105}, [%rd56];
	mul.f32 	%f106, %f99, %f103;
	fma.rn.f32 	%f107, %f98, %f102, %f106;
	fma.rn.f32 	%f108, %f100, %f104, %f107;
	fma.rn.f32 	%f109, %f101, %f105, %f108;
	add.f32 	%f126, %f126, %f109;
$L__BB1_23:
	mov.b32 	%r35, %f126;
	shfl.sync.bfly.b32	%r36|%p16, %r35, 16, 31, -1;
	mov.b32 	%f110, %r36;
	add.f32 	%f111, %f126, %f110;
	mov.b32 	%r37, %f111;
	shfl.sync.bfly.b32	%r38|%p17, %r37, 8, 31, -1;
	mov.b32 	%f112, %r38;
	add.f32 	%f113, %f111, %f112;
	mov.b32 	%r39, %f113;
	shfl.sync.bfly.b32	%r40|%p18, %r39, 4, 31, -1;
	mov.b32 	%f114, %r40;
	add.f32 	%f115, %f113, %f114;
	mov.b32 	%r41, %f115;
	shfl.sync.bfly.b32	%r42|%p19, %r41, 2, 31, -1;
	mov.b32 	%f116, %r42;
	add.f32 	%f117, %f115, %f116;
	mov.b32 	%r43, %f117;
	shfl.sync.bfly.b32	%r44|%p20, %r43, 1, 31, -1;
	mov.b32 	%f118, %r44;
	add.f32 	%f20, %f117, %f118;
	mov.u32 	%r45, %tid.x;
	setp.ne.s32 	%p21, %r45, 0;
	@%p21 bra 	$L__BB1_25;
	cvt.s64.s32 	%rd57, %r1;
	cvt.u64.u32 	%rd58, %r2;
	add.s64 	%rd59, %rd58, %rd57;
	cvta.to.global.u64 	%rd60, %rd5;
	shl.b64 	%rd61, %rd59, 2;
	add.s64 	%rd62, %rd60, %rd61;
	st.global.f32 	[%rd62], %f20;
$L__BB1_25:
	ret;

}


// ===== COMPILED SASS (sm_100) =====

	.target	sm_100

	.elftype	@"ET_EXEC"


//--------------------- .note.nv.tkinfo           --------------------------
	.section	.note.nv.tkinfo,"",@"SHT_NOTE"
	.sectionflags	@"SHF_NOTE_NV_TKINFO"
	.tkinfo
        /*0018*/ 	.word	0x00000002
        /*0030*/ 	.string	""
        /*0030*/ 	.string	"ptxas"
        /*0030*/ 	.string	"Cuda compilation tools, release 13.0, V13.0.88"
        /*0030*/ 	.string	"Build cuda_13.0.r13.0/compiler.36424714_0"
        /*0030*/ 	.string	"-arch sm_100 -m 64 "



//--------------------- .note.nv.cuinfo           --------------------------
	.section	.note.nv.cuinfo,"",@"SHT_NOTE"
	.sectionflags	@"SHF_NOTE_NV_CUINFO"
        /*0018*/ 	.short	0x0002
        /*001a*/ 	.short	0x0064
        /*001c*/ 	.short	0x0082
	.zero		2


//--------------------- .nv.info                  --------------------------
	.section	.nv.info,"",@"SHT_CUDA_INFO"
	.align	4


	//----- nvinfo : EIATTR_REGCOUNT
	.align		4
        /*0000*/ 	.byte	0x04, 0x2f
        /*0002*/ 	.short	(.L_1 - .L_0)
	.align		4
.L_0:
        /*0004*/ 	.word	index@(_Z22gemv_fp16_kernel_pack8P6__halfPKS_S2_iii)
        /*0008*/ 	.word	0x0000001a


	//----- nvinfo : EIATTR_FRAME_SIZE
	.align		4
.L_1:
        /*000c*/ 	.byte	0x04, 0x11
        /*000e*/ 	.short	(.L_3 - .L_2)
	.align		4
.L_2:
        /*0010*/ 	.word	index@(_Z22gemv_fp16_kernel_pack8P6__halfPKS_S2_iii)
        /*0014*/ 	.word	0x00000000


	//----- nvinfo : EIATTR_REGCOUNT
	.align		4
.L_3:
        /*0018*/ 	.byte	0x04, 0x2f
        /*001a*/ 	.short	(.L_5 - .L_4)
	.align		4
.L_4:
        /*001c*/ 	.word	index@(_Z16gemv_fp32_kernelPfPKfS1_iii)
        /*0020*/ 	.word	0x00000022


	//----- nvinfo : EIATTR_FRAME_SIZE
	.align		4
.L_5:
        /*0024*/ 	.byte	0x04, 0x11
        /*0026*/ 	.short	(.L_7 - .L_6)
	.align		4
.L_6:
        /*0028*/ 	.word	index@(_Z16gemv_fp32_kernelPfPKfS1_iii)
        /*002c*/ 	.word	0x00000000


	//----- nvinfo : EIATTR_MIN_STACK_SIZE
	.align		4
.L_7:
        /*0030*/ 	.byte	0x04, 0x12
        /*0032*/ 	.short	(.L_9 - .L_8)
	.align		4
.L_8:
        /*0034*/ 	.word	index@(_Z16gemv_fp32_kernelPfPKfS1_iii)
        /*0038*/ 	.word	0x00000000


	//----- nvinfo : EIATTR_MIN_STACK_SIZE
	.align		4
.L_9:
        /*003c*/ 	.byte	0x04, 0x12
        /*003e*/ 	.short	(.L_11 - .L_10)
	.align		4
.L_10:
        /*0040*/ 	.word	index@(_Z22gemv_fp16_kernel_pack8P6__halfPKS_S2_iii)
        /*0044*/ 	.word	0x00000000
.L_11:


//--------------------- .nv.compat                --------------------------
	.section	.nv.compat,"",@"SHT_CUDA_COMPAT_INFO"
	.align	4
        /*0000*/ 	.byte	0x02, 0x09, 0x00, 0x00, 0x02, 0x02, 0x01, 0x00, 0x02, 0x05, 0x05, 0x00, 0x03, 0x07, 0x01, 0x01
        /*0010*/ 	.byte	0x02, 0x03, 0x00, 0x00, 0x02, 0x06, 0x01, 0x00, 0x04, 0x0b, 0x08, 0x00, 0x09, 0x00, 0x00, 0x00
        /*0020*/ 	.byte	0x00, 0x00, 0x00, 0x00


//--------------------- .nv.info._Z16gemv_fp32_kernelPfPKfS1_iii --------------------------
	.section	.nv.info._Z16gemv_fp32_kernelPfPKfS1_iii,"",@"SHT_CUDA_INFO"
	.sectionflags	@""
	.align	4


	//----- nvinfo : EIATTR_CUDA_API_VERSION
	.align		4
        /*0000*/ 	.byte	0x04, 0x37
        /*0002*/ 	.short	(.L_13 - .L_12)
.L_12:
        /*0004*/ 	.word	0x00000082


	//----- nvinfo : EIATTR_KPARAM_INFO
	.align		4
.L_13:
        /*0008*/ 	.byte	0x04, 0x17
        /*000a*/ 	.short	(.L_15 - .L_14)
.L_14:
        /*000c*/ 	.word	0x00000000
        /*0010*/ 	.short	0x0005
        /*0012*/ 	.short	0x0020
        /*0014*/ 	.byte	0x00, 0xf0, 0x11, 0x00


	//----- nvinfo : EIATTR_KPARAM_INFO
	.align		4
.L_15:
        /*0018*/ 	.byte	0x04, 0x17
        /*001a*/ 	.short	(.L_17 - .L_16)
.L_16:
        /*001c*/ 	.word	0x00000000
        /*0020*/ 	.short	0x0004
        /*0022*/ 	.short	0x001c
        /*0024*/ 	.byte	0x00, 0xf0, 0x11, 0x00


	//----- nvinfo : EIATTR_KPARAM_INFO
	.align		4
.L_17:
        /*0028*/ 	.byte	0x04, 0x17
        /*002a*/ 	.short	(.L_19 - .L_18)
.L_18:
        /*002c*/ 	.word	0x00000000
        /*0030*/ 	.short	0x0003
        /*0032*/ 	.short	0x0018
        /*0034*/ 	.byte	0x00, 0xf0, 0x11, 0x00


	//----- nvinfo : EIATTR_KPARAM_INFO
	.align		4
.L_19:
        /*0038*/ 	.byte	0x04, 0x17
        /*003a*/ 	.short	(.L_21 - .L_20)
.L_20:
        /*003c*/ 	.word	0x00000000
        /*0040*/ 	.short	0x0002
        /*0042*/ 	.short	0x0010
        /*0044*/ 	.byte	0x00, 0xf5, 0x21, 0x00


	//----- nvinfo : EIATTR_KPARAM_INFO
	.align		4
.L_21:
        /*0048*/ 	.byte	0x04, 0x17
        /*004a*/ 	.short	(.L_23 - .L_22)
.L_22:
        /*004c*/ 	.word	0x00000000
        /*0050*/ 	.short	0x0001
        /*0052*/ 	.short	0x0008
        /*0054*/ 	.byte	0x00, 0xf5, 0x21, 0x00


	//----- nvinfo : EIATTR_KPARAM_INFO
	.align		4
.L_23:
        /*0058*/ 	.byte	0x04, 0x17
        /*005a*/ 	.short	(.L_25 - .L_24)
.L_24:
        /*005c*/ 	.word	0x00000000
        /*0060*/ 	.short	0x0000
        /*0062*/ 	.short	0x0000
        /*0064*/ 	.byte	0x00, 0xf5, 0x21, 0x00


	//----- nvinfo : EIATTR_SPARSE_MMA_MASK
	.align		4
.L_25:
        /*0068*/ 	.byte	0x03, 0x50
        /*006a*/ 	.short	0x0000


	//----- nvinfo : EIATTR_MAXREG_COUNT
	.align		4
        /*006c*/ 	.byte	0x03, 0x1b
        /*006e*/ 	.short	0x00ff


	//----- nvinfo : EIATTR_MERCURY_ISA_VERSION
	.align		4
        /*0070*/ 	.byte	0x03, 0x5f
        /*0072*/ 	.short	0x0101


	//----- nvinfo : EIATTR_COOP_GROUP_MASK_REGIDS
	.align		4
        /*0074*/ 	.byte	0x04, 0x29
        /*0076*/ 	.short	(.L_27 - .L_26)


	//   ....[0]....
.L_26:
        /*0078*/ 	.word	0xffffffff


	//   ....[1]....
        /*007c*/ 	.word	0xffffffff


	//   ....[2]....
        /*0080*/ 	.word	0xffffffff


	//   ....[3]....
        /*0084*/ 	.word	0xffffffff


	//   ....[4]....
        /*0088*/ 	.word	0xffffffff


	//----- nvinfo : EIATTR_COOP_GROUP_INSTR_OFFSETS
	.align		4
.L_27:
        /*008c*/ 	.byte	0x04, 0x28
        /*008e*/ 	.short	(.L_29 - .L_28)


	//   ....[0]....
.L_28:
        /*0090*/ 	.word	0x000010d0


	//   ....[1]....
        /*0094*/ 	.word	0x00001100


	//   ....[2]....
        /*0098*/ 	.word	0x00001130


	//   ....[3]....
        /*009c*/ 	.word	0x00001150


	//   ....[4]....
        /*00a0*/ 	.word	0x00001170


	//----- nvinfo : EIATTR_VRC_CTA_INIT_COUNT
	.align		4
.L_29:
        /*00a4*/ 	.byte	0x02, 0x4a
	.zero		1
	.zero		1


	//----- nvinfo : EIATTR_EXIT_INSTR_OFFSETS
	.align		4
        /*00a8*/ 	.byte	0x04, 0x1c
        /*00aa*/ 	.short	(.L_31 - .L_30)


	//   ....[0]....
.L_30:
        /*00ac*/ 	.word	0x00000070


	//   ....[1]....
        /*00b0*/ 	.word	0x00001180


	//   ....[2]....
        /*00b4*/ 	.word	0x00001200


	//----- nvinfo : EIATTR_CRS_STACK_SIZE
	.align		4
.L_31:
        /*00b8*/ 	.byte	0x04, 0x1e
        /*00ba*/ 	.short	(.L_33 - .L_32)
.L_32:
        /*00bc*/ 	.word	0x00000000


	//----- nvinfo : EIATTR_CBANK_PARAM_SIZE
	.align		4
.L_33:
        /*00c0*/ 	.byte	0x03, 0x19
        /*00c2*/ 	.short	0x0024


	//----- nvinfo : EIATTR_PARAM_CBANK
	.align		4
        /*00c4*/ 	.byte	0x04, 0x0a
        /*00c6*/ 	.short	(.L_35 - .L_34)
	.align		4
.L_34:
        /*00c8*/ 	.word	index@(.nv.constant0._Z16gemv_fp32_kernelPfPKfS1_iii)
        /*00cc*/ 	.short	0x0380
        /*00ce*/ 	.short	0x0024


	//----- nvinfo : EIATTR_SW_WAR
	.align		4
.L_35:
        /*00d0*/ 	.byte	0x04, 0x36
        /*00d2*/ 	.short	(.L_37 - .L_36)
.L_36:
        /*00d4*/ 	.word	0x00000008
.L_37:


//--------------------- .nv.info._Z22gemv_fp16_kernel_pack8P6__halfPKS_S2_iii --------------------------
	.section	.nv.info._Z22gemv_fp16_kernel_pack8P6__halfPKS_S2_iii,"",@"SHT_CUDA_INFO"
	.sectionflags	@""
	.align	4


	//----- nvinfo : EIATTR_CUDA_API_VERSION
	.align		4
        /*0000*/ 	.byte	0x04, 0x37
        /*0002*/ 	.short	(.L_39 - .L_38)
.L_38:
        /*0004*/ 	.word	0x00000082


	//----- nvinfo : EIATTR_KPARAM_INFO
	.align		4
.L_39:
        /*0008*/ 	.byte	0x04, 0x17
        /*000a*/ 	.short	(.L_41 - .L_40)
.L_40:
        /*000c*/ 	.word	0x00000000
        /*0010*/ 	.short	0x0005
        /*0012*/ 	.short	0x0020
        /*0014*/ 	.byte	0x00, 0xf0, 0x11, 0x00


	//----- nvinfo : EIATTR_KPARAM_INFO
	.align		4
.L_41:
        /*0018*/ 	.byte	0x04, 0x17
        /*001a*/ 	.short	(.L_43 - .L_42)
.L_42:
        /*001c*/ 	.word	0x00000000
        /*0020*/ 	.short	0x0004
        /*0022*/ 	.short	0x001c
        /*0024*/ 	.byte	0x00, 0xf0, 0x11, 0x00


	//----- nvinfo : EIATTR_KPARAM_INFO
	.align		4
.L_43:
        /*0028*/ 	.byte	0x04, 0x17
        /*002a*/ 	.short	(.L_45 - .L_44)
.L_44:
        /*002c*/ 	.word	0x00000000
        /*0030*/ 	.short	0x0003
        /*0032*/ 	.short	0x0018
        /*0034*/ 	.byte	0x00, 0xf0, 0x11, 0x00


	//----- nvinfo : EIATTR_KPARAM_INFO
	.align		4
.L_45:
        /*0038*/ 	.byte	0x04, 0x17
        /*003a*/ 	.short	(.L_47 - .L_46)
.L_46:
        /*003c*/ 	.word	0x00000000
        /*0040*/ 	.short	0x0002
        /*0042*/ 	.short	0x0010
        /*0044*/ 	.byte	0x00, 0xf5, 0x21, 0x00


	//----- nvinfo : EIATTR_KPARAM_INFO
	.align		4
.L_47:
        /*0048*/ 	.byte	0x04, 0x17
        /*004a*/ 	.short	(.L_49 - .L_48)
.L_48:
        /*004c*/ 	.word	0x00000000
        /*0050*/ 	.short	0x0001
        /*0052*/ 	.short	0x0008
        /*0054*/ 	.byte	0x00, 0xf5, 0x21, 0x00


	//----- nvinfo : EIATTR_KPARAM_INFO
	.align		4
.L_49:
        /*0058*/ 	.byte	0x04, 0x17
        /*005a*/ 	.short	(.L_51 - .L_50)
.L_50:
        /*005c*/ 	.word	0x00000000
        /*0060*/ 	.short	0x0000
        /*0062*/ 	.short	0x0000
        /*0064*/ 	.byte	0x00, 0xf5, 0x21, 0x00


	//----- nvinfo : EIATTR_SPARSE_MMA_MASK
	.align		4
.L_51:
        /*0068*/ 	.byte	0x03, 0x50
        /*006a*/ 	.short	0x0000


	//----- nvinfo : EIATTR_MAXREG_COUNT
	.align		4
        /*006c*/ 	.byte	0x03, 0x1b
        /*006e*/ 	.short	0x00ff


	//----- nvinfo : EIATTR_MERCURY_ISA_VERSION
	.align		4
        /*0070*/ 	.byte	0x03, 0x5f
        /*0072*/ 	.short	0x0101


	//----- nvinfo : EIATTR_COOP_GROUP_MASK_REGIDS
	.align		4
        /*0074*/ 	.byte	0x04, 0x29
        /*0076*/ 	.short	(.L_53 - .L_52)


	//   ....[0]....
.L_52:
        /*0078*/ 	.word	0xffffffff


	//   ....[1]....
        /*007c*/ 	.word	0xffffffff


	//   ....[2]....
        /*0080*/ 	.word	0xffffffff


	//   ....[3]....
        /*0084*/ 	.word	0xffffffff


	//   ....[4]....
        /*0088*/ 	.word	0xffffffff


	//----- nvinfo : EIATTR_COOP_GROUP_INSTR_OFFSETS
	.align		4
.L_53:
        /*008c*/ 	.byte	0x04, 0x28
        /*008e*/ 	.short	(.L_55 - .L_54)


	//   ....[0]....
.L_54:
        /*0090*/ 	.word	0x00001780


	//   ....[1]....
        /*0094*/ 	.word	0x000017b0


	//   ....[2]....
        /*0098*/ 	.word	0x000017e0


	//   ....[3]....
        /*009c*/ 	.word	0x00001800


	//   ....[4]....
        /*00a0*/ 	.word	0x00001820


	//----- nvinfo : EIATTR_VRC_CTA_INIT_COUNT
	.align		4
.L_55:
        /*00a4*/ 	.byte	0x02, 0x4a
	.zero		1
	.zero		1


	//----- nvinfo : EIATTR_EXIT_INSTR_OFFSETS
	.align		4
        /*00a8*/ 	.byte	0x04, 0x1c
        /*00aa*/ 	.short	(.L_57 - .L_56)


	//   ....[0]....
.L_56:
        /*00ac*/ 	.word	0x00000070


	//   ....[1]....
        /*00b0*/ 	.word	0x00001830


	//   ....[2]....
        /*00b4*/ 	.word	0x00001890


	//----- nvinfo : EIATTR_CRS_STACK_SIZE
	.align		4
.L_57:
        /*00b8*/ 	.byte	0x04, 0x1e
        /*00ba*/ 	.short	(.L_59 - .L_58)
.L_58:
        /*00bc*/ 	.word	0x00000000


	//----- nvinfo : EIATTR_CBANK_PARAM_SIZE
	.align		4
.L_59:
        /*00c0*/ 	.byte	0x03, 0x19
        /*00c2*/ 	.short	0x0024


	//----- nvinfo : EIATTR_PARAM_CBANK
	.align		4
        /*00c4*/ 	.byte	0x04, 0x0a
        /*00c6*/ 	.short	(.L_61 - .L_60)
	.align		4
.L_60:
        /*00c8*/ 	.word	index@(.nv.constant0._Z22gemv_fp16_kernel_pack8P6__halfPKS_S2_iii)
        /*00cc*/ 	.short	0x0380
        /*00ce*/ 	.short	0x0024


	//----- nvinfo : EIATTR_SW_WAR
	.align		4
.L_61:
        /*00d0*/ 	.byte	0x04, 0x36
        /*00d2*/ 	.short	(.L_63 - .L_62)
.L_62:
        /*00d4*/ 	.word	0x00000008
.L_63:


//--------------------- .nv.callgraph             --------------------------
	.section	.nv.callgraph,"",@"SHT_CUDA_CALLGRAPH"
	.align	4
	.sectionentsize	8
	.align		4
        /*0000*/ 	.word	0x00000000
	.align		4
        /*0004*/ 	.word	0xffffffff
	.align		4
        /*0008*/ 	.word	0x00000000
	.align		4
        /*000c*/ 	.word	0xfffffffe
	.align		4
        /*0010*/ 	.word	0x00000000
	.align		4
        /*0014*/ 	.word	0xfffffffd
	.align		4
        /*0018*/ 	.word	0x00000000
	.align		4
        /*001c*/ 	.word	0xfffffffc


//--------------------- .text._Z16gemv_fp32_kernelPfPKfS1_iii --------------------------
	.section	.text._Z16gemv_fp32_kernelPfPKfS1_iii,"ax",@progbits
	.align	128
        .global         _Z16gemv_fp32_kernelPfPKfS1_iii
        .type           _Z16gemv_fp32_kernelPfPKfS1_iii,@function
        .size           _Z16gemv_fp32_kernelPfPKfS1_iii,(.L_x_32 - _Z16gemv_fp32_kernelPfPKfS1_iii)
        .other          _Z16gemv_fp32_kernelPfPKfS1_iii,@"STO_CUDA_ENTRY STV_DEFAULT"
_Z16gemv_fp32_kernelPfPKfS1_iii:
.text._Z16gemv_fp32_kernelPfPKfS1_iii:
[----:B------:R-:W-:Y:S01]  /*0000*/  LDC R1, c[0x0][0x37c] ;  /* 0x0000df00ff017b82 */ /* 0x000fe20000000800 */
[----:B------:R-:W0:Y:S07]  /*0010*/  S2R R3, SR_TID.Y ;  /* 0x0000000000037919 */ /* 0x000e2e0000002200 */
[----:B------:R-:W0:Y:S01]  /*0020*/  S2UR UR4, SR_CTAID.X ;  /* 0x00000000000479c3 */ /* 0x000e220000002500 */
[----:B------:R-:W1:Y:S07]  /*0030*/  LDCU UR5, c[0x0][0x39c] ;  /* 0x00007380ff0577ac */ /* 0x000e6e0008000800 */
[----:B------:R-:W0:Y:S02]  /*0040*/  LDC R28, c[0x0][0x364] ;  /* 0x0000d900ff1c7b82 */ /* 0x000e240000000800 */
[----:B0-----:R-:W-:-:S05]  /*0050*/  IMAD R28, R28, UR4, R3 ;  /* 0x000000041c1c7c24 */ /* 0x001fca000f8e0203 */
[----:B-1----:R-:W-:-:S13]  /*0060*/  ISETP.GE.AND P0, PT, R28, UR5, PT ;  /* 0x000000051c007c0c */ /* 0x002fda000bf06270 */
[----:B------:R-:W-:Y:S05]  /*0070*/  @P0 EXIT ;  /* 0x000000000000094d */ /* 0x000fea0003800000 */
[----:B------:R-:W0:Y:S01]  /*0080*/  LDCU UR6, c[0x0][0x3a0] ;  /* 0x00007400ff0677ac */ /* 0x000e220008000800 */
[----:B------:R-:W1:Y:S01]  /*0090*/  S2UR UR4, SR_CTAID.Y ;  /* 0x00000000000479c3 */ /* 0x000e620000002600 */
[----:B------:R-:W-:Y:S01]  /*00a0*/  IMAD.MOV.U32 R29, RZ, RZ, RZ ;  /* 0x000000ffff1d7224 */ /* 0x000fe200078e00ff */
[----:B------:R-:W2:Y:S01]  /*00b0*/  LDCU.64 UR10, c[0x0][0x358] ;  /* 0x00006b00ff0a77ac */ /* 0x000ea20008000a00 */
[----:B0-----:R-:W-:Y:S02]  /*00c0*/  UISETP.GE.AND UP0, UPT, UR6, 0x1, UPT ;  /* 0x000000010600788c */ /* 0x001fe4000bf06270 */
[----:B-1----:R-:W-:-:S07]  /*00d0*/  UIMAD UR5, UR4, UR5, URZ ;  /* 0x00000005040572a4 */ /* 0x002fce000f8e02ff */
[----:B--2---:R-:W-:Y:S05]  /*00e0*/  BRA.U !UP0, `(.L_x_0) ;  /* 0x0000000d08f87547 */ /* 0x004fea000b800000 */
[----:B------:R-:W0:Y:S01]  /*00f0*/  S2R R2, SR_TID.X ;  /* 0x0000000000027919 */ /* 0x000e220000002100 */
[----:B------:R-:W1:Y:S01]  /*0100*/  LDCU UR8, c[0x0][0x398] ;  /* 0x00007300ff0877ac */ /* 0x000e620008000800 */
[----:B------:R-:W-:Y:S02]  /*0110*/  IMAD.MOV.U32 R29, RZ, RZ, RZ ;  /* 0x000000ffff1d7224 */ /* 0x000fe400078e00ff */
[----:B------:R-:W-:Y:S01]  /*0120*/  IMAD.MOV.U32 R30, RZ, RZ, RZ ;  /* 0x000000ffff1e7224 */ /* 0x000fe200078e00ff */
[----:B------:R-:W-:Y:S02]  /*0130*/  UISETP.GE.U32.AND UP0, UPT, UR6, 0x4, UPT ;  /* 0x000000040600788c */ /* 0x000fe4000bf06070 */
[----:B------:R-:W-:Y:S01]  /*0140*/  ULOP3.LUT UR9, UR6, 0x3, URZ, 0xc0, !UPT ;  /* 0x0000000306097892 */ /* 0x000fe2000f8ec0ff */
[----:B-1----:R-:W-:Y:S01]  /*0150*/  IMAD R3, R28, UR8, RZ ;  /* 0x000000081c037c24 */ /* 0x002fe2000f8e02ff */
[----:B------:R-:W-:-:S04]  /*0160*/  UIMAD UR4, UR4, UR8, URZ ;  /* 0x00000008040472a4 */ /* 0x000fc8000f8e02ff */
[----:B------:R-:W-:Y:S01]  /*0170*/  SHF.R.S32.HI R0, RZ, 0x1f, R3 ;  /* 0x0000001fff007819 */ /* 0x000fe20000011403 */
[----:B0-----:R-:W-:Y:S01]  /*0180*/  IMAD.SHL.U32 R2, R2, 0x4, RZ ;  /* 0x0000000402027824 */ /* 0x001fe200078e00ff */
[----:B------:R-:W-:Y:S06]  /*0190*/  BRA.U !UP0, `(.L_x_1) ;  /* 0x0000000908ac7547 */ /* 0x000fec000b800000 */
[C---:B------:R-:W-:Y:S01]  /*01a0*/  ISETP.GE.AND P0, PT, R2.reuse, UR8, PT ;  /* 0x0000000802007c0c */ /* 0x040fe2000bf06270 */
[----:B------:R-:W-:-:S12]  /*01b0*/  VIADD R8, R2, 0x80 ;  /* 0x0000008002087836 */ /* 0x000fd80000000000 */
[----:B------:R-:W0:Y:S01]  /*01c0*/  @!P0 LDC.64 R12, c[0x0][0x390] ;  /* 0x0000e400ff0c8b82 */ /* 0x000e220000000a00 */
[----:B------:R-:W-:Y:S02]  /*01d0*/  @!P0 SHF.R.S32.HI R5, RZ, 0x1f, R2 ;  /* 0x0000001fff058819 */ /* 0x000fe40000011402 */
[----:B------:R-:W-:Y:S02]  /*01e0*/  @!P0 IADD3 R6, P1, PT, R3, R2, RZ ;  /* 0x0000000203068210 */ /* 0x000fe40007f3e0ff */
[----:B------:R-:W-:-:S03]  /*01f0*/  @!P0 IADD3 R4, P2, PT, R2, UR4, RZ ;  /* 0x0000000402048c10 */ /* 0x000fc6000ff5e0ff */
[----:B------:R-:W1:Y:S01]  /*0200*/  @!P0 LDC.64 R16, c[0x0][0x388] ;  /* 0x0000e200ff108b82 */ /* 0x000e620000000a00 */
[--C-:B------:R-:W-:Y:S02]  /*0210*/  @!P0 IMAD.X R7, R0, 0x1, R5.reuse, P1 ;  /* 0x0000000100078824 */ /* 0x100fe400008e0605 */
[----:B------:R-:W-:Y:S01]  /*0220*/  @!P0 IMAD.X R5, RZ, RZ, R5, P2 ;  /* 0x000000ffff058224 */ /* 0x000fe200010e0605 */
[----:B0-----:R-:W-:-:S04]  /*0230*/  @!P0 LEA R12, P1, R6, R12, 0x2 ;  /* 0x0000000c060c8211 */ /* 0x001fc800078210ff */
[----:B------:R-:W-:Y:S02]  /*0240*/  @!P0 LEA.HI.X R13, R6, R13, R7, 0x2, P1 ;  /* 0x0000000d060d8211 */ /* 0x000fe400008f1407 */
[----:B------:R-:W-:Y:S02]  /*0250*/  ISETP.GE.AND P1, PT, R8, UR8, PT ;  /* 0x0000000808007c0c */ /* 0x000fe4000bf26270 */
[C---:B-1----:R-:W-:Y:S02]  /*0260*/  @!P0 LEA R16, P2, R4.reuse, R16, 0x2 ;  /* 0x0000001004108211 */ /* 0x042fe400078410ff */
[----:B------:R-:W2:Y:S02]  /*0270*/  @!P0 LDG.E.128.CONSTANT R12, desc[UR10][R12.64] ;  /* 0x0000000a0c0c8981 */ /* 0x000ea4000c1e9d00 */
[----:B------:R-:W-:-:S06]  /*0280*/  @!P0 LEA.HI.X R17, R4, R17, R5, 0x2, P2 ;  /* 0x0000001104118211 */ /* 0x000fcc00010f1405 */
[----:B------:R-:W2:Y:S01]  /*0290*/  @!P0 LDG.E.128.CONSTANT R16, desc[UR10][R16.64] ;  /* 0x0000000a10108981 */ /* 0x000ea2000c1e9d00 */
[----:B------:R-:W0:Y:S01]  /*02a0*/  @!P1 LDC.64 R4, c[0x0][0x388] ;  /* 0x0000e200ff049b82 */ /* 0x000e220000000a00 */
[----:B------:R-:W-:Y:S02]  /*02b0*/  @!P1 SHF.R.S32.HI R9, RZ, 0x1f, R8 ;  /* 0x0000001fff099819 */ /* 0x000fe40000011408 */
[----:B------:R-:W-:-:S05]  /*02c0*/  @!P1 IADD3 R11, P2, PT, R3, R8, RZ ;  /* 0x00000008030b9210 */ /* 0x000fca0007f5e0ff */
[----:B------:R-:W1:Y:S01]  /*02d0*/  @!P1 LDC.64 R6, c[0x0][0x390] ;  /* 0x0000e400ff069b82 */ /* 0x000e620000000a00 */
[----:B------:R-:W-:Y:S01]  /*02e0*/  @!P1 IADD3 R10, P3, PT, R8, UR4, RZ ;  /* 0x00000004080a9c10 */ /* 0x000fe2000ff7e0ff */
[----:B------:R-:W-:Y:S02]  /*02f0*/  @!P1 IMAD.X R20, R0, 0x1, R9, P2 ;  /* 0x0000000100149824 */ /* 0x000fe400010e0609 */
[----:B------:R-:W-:Y:S01]  /*0300*/  VIADD R23, R2, 0x100 ;  /* 0x0000010002177836 */ /* 0x000fe20000000000 */
[----:B------:R-:W-:Y:S02]  /*0310*/  @!P1 IADD3.X R9, PT, PT, RZ, R9, RZ, P3, !PT ;  /* 0x00000009ff099210 */ /* 0x000fe40001ffe4ff */
[----:B0-----:R-:W-:-:S04]  /*0320*/  @!P1 LEA R8, P3, R10, R4, 0x2 ;  /* 0x000000040a089211 */ /* 0x001fc800078610ff */
[----:B------:R-:W-:Y:S02]  /*0330*/  @!P1 LEA.HI.X R9, R10, R5, R9, 0x2, P3 ;  /* 0x000000050a099211 */ /* 0x000fe400018f1409 */
[----:B------:R-:W-:Y:S02]  /*0340*/  ISETP.GE.AND P3, PT, R23, UR8, PT ;  /* 0x0000000817007c0c */ /* 0x000fe4000bf66270 */
[----:B-1----:R-:W-:Y:S01]  /*0350*/  @!P1 LEA R6, P2, R11, R6, 0x2 ;  /* 0x000000060b069211 */ /* 0x002fe200078410ff */
[----:B------:R-:W-:-:S03]  /*0360*/  VIADD R22, R2, 0x180 ;  /* 0x0000018002167836 */ /* 0x000fc60000000000 */
[----:B------:R-:W-:Y:S02]  /*0370*/  @!P1 LEA.HI.X R7, R11, R7, R20, 0x2, P2 ;  /* 0x000000070b079211 */ /* 0x000fe400010f1414 */
[----:B------:R-:W3:Y:S05]  /*0380*/  @!P1 LDG.E.128.CONSTANT R8, desc[UR10][R8.64] ;  /* 0x0000000a08089981 */ /* 0x000eea000c1e9d00 */
[----:B------:R-:W0:Y:S01]  /*0390*/  @!P3 LDC.64 R20, c[0x0][0x390] ;  /* 0x0000e400ff14bb82 */ /* 0x000e220000000a00 */
[----:B------:R-:W-:Y:S01]  /*03a0*/  ISETP.GE.AND P2, PT, R22, UR8, PT ;  /* 0x0000000816007c0c */ /* 0x000fe2000bf46270 */
[----:B------:R-:W3:Y:S01]  /*03b0*/  @!P1 LDG.E.128.CONSTANT R4, desc[UR10][R6.64] ;  /* 0x0000000a06049981 */ /* 0x000ee2000c1e9d00 */
[----:B--2---:R-:W-:-:S04]  /*03c0*/  @!P0 FMUL R13, R13, R17 ;  /* 0x000000110d0d8220 */ /* 0x004fc80000400000 */
[----:B------:R-:W-:Y:S02]  /*03d0*/  @!P0 FFMA R17, R12, R16, R13 ;  /* 0x000000100c118223 */ /* 0x000fe4000000000d */
[----:B------:R-:W1:Y:S02]  /*03e0*/  @!P3 LDC.64 R12, c[0x0][0x388] ;  /* 0x0000e200ff0cbb82 */ /* 0x000e640000000a00 */
[----:B------:R-:W-:Y:S01]  /*03f0*/  @!P0 FFMA R14, R14, R18, R17 ;  /* 0x000000120e0e8223 */ /* 0x000fe20000000011 */
[----:B------:R-:W-:-:S03]  /*0400*/  @!P3 IADD3 R18, P4, PT, R3, R23, RZ ;  /* 0x000000170312b210 */ /* 0x000fc60007f9e0ff */
[----:B------:R-:W-:Y:S01]  /*0410*/  @!P0 FFMA R30, R15, R19, R14 ;  /* 0x000000130f1e8223 */ /* 0x000fe2000000000e */
[----:B------:R-:W-:Y:S01]  /*0420*/  @!P3 SHF.R.S32.HI R19, RZ, 0x1f, R23 ;  /* 0x0000001fff13b819 */ /* 0x000fe20000011417 */
[----:B------:R-:W2:Y:S01]  /*0430*/  @!P2 LDC.64 R14, c[0x0][0x390] ;  /* 0x0000e400ff0eab82 */ /* 0x000ea20000000a00 */
[----:B0-----:R-:W-:-:S07]  /*0440*/  @!P3 LEA R26, P5, R18, R20, 0x2 ;  /* 0x00000014121ab211 */ /* 0x001fce00078a10ff */
[----:B------:R-:W0:Y:S01]  /*0450*/  @!P2 LDC.64 R16, c[0x0][0x388] ;  /* 0x0000e200ff10ab82 */ /* 0x000e220000000a00 */
[----:B------:R-:W-:Y:S01]  /*0460*/  @!P3 IMAD.X R20, R0, 0x1, R19, P4 ;  /* 0x000000010014b824 */ /* 0x000fe200020e0613 */
[----:B------:R-:W-:-:S04]  /*0470*/  @!P3 IADD3 R23, P4, PT, R23, UR4, RZ ;  /* 0x000000041717bc10 */ /* 0x000fc8000ff9e0ff */
[----:B------:R-:W-:Y:S01]  /*0480*/  @!P3 LEA.HI.X R27, R18, R21, R20, 0x2, P5 ;  /* 0x00000015121bb211 */ /* 0x000fe200028f1414 */
[----:B------:R-:W-:Y:S01]  /*0490*/  @!P3 IMAD.X R20, RZ, RZ, R19, P4 ;  /* 0x000000ffff14b224 */ /* 0x000fe200020e0613 */
[----:B-1----:R-:W-:-:S04]  /*04a0*/  @!P3 LEA R18, P4, R23, R12, 0x2 ;  /* 0x0000000c1712b211 */ /* 0x002fc800078810ff */
[----:B------:R-:W-:Y:S02]  /*04b0*/  @!P3 LEA.HI.X R19, R23, R13, R20, 0x2, P4 ;  /* 0x0000000d1713b211 */ /* 0x000fe400020f1414 */
[----:B------:R-:W-:Y:S02]  /*04c0*/  @!P2 SHF.R.S32.HI R13, RZ, 0x1f, R22 ;  /* 0x0000001fff0da819 */ /* 0x000fe40000011416 */
[----:B------:R-:W-:Y:S02]  /*04d0*/  @!P2 IADD3 R12, P4, PT, R3, R22, RZ ;  /* 0x00000016030ca210 */ /* 0x000fe40007f9e0ff */
[----:B------:R-:W-:-:S03]  /*04e0*/  @!P2 IADD3 R22, P5, PT, R22, UR4, RZ ;  /* 0x000000041616ac10 */ /* 0x000fc6000ffbe0ff */
[--C-:B------:R-:W-:Y:S01]  /*04f0*/  @!P2 IMAD.X R21, R0, 0x1, R13.reuse, P4 ;  /* 0x000000010015a824 */ /* 0x100fe200020e060d */
[----:B--2---:R-:W-:Y:S01]  /*0500*/  @!P2 LEA R20, P4, R12, R14, 0x2 ;  /* 0x0000000e0c14a211 */ /* 0x004fe200078810ff */
[----:B------:R-:W-:Y:S01]  /*0510*/  @!P2 IMAD.X R13, RZ, RZ, R13, P5 ;  /* 0x000000ffff0da224 */ /* 0x000fe200028e060d */
[----:B0-----:R-:W-:Y:S02]  /*0520*/  @!P2 LEA R24, P5, R22, R16, 0x2 ;  /* 0x000000101618a211 */ /* 0x001fe400078a10ff */
[----:B------:R-:W-:Y:S02]  /*0530*/  @!P2 LEA.HI.X R21, R12, R15, R21, 0x2, P4 ;  /* 0x0000000f0c15a211 */ /* 0x000fe400020f1415 */
[----:B------:R-:W-:Y:S02]  /*0540*/  @!P2 LEA.HI.X R25, R22, R17, R13, 0x2, P5 ;  /* 0x000000111619a211 */ /* 0x000fe400028f140d */
[----:B------:R-:W2:Y:S04]  /*0550*/  @!P3 LDG.E.128.CONSTANT R12, desc[UR10][R26.64] ;  /* 0x0000000a1a0cb981 */ /* 0x000ea8000c1e9d00 */
[----:B------:R-:W2:Y:S04]  /*0560*/  @!P3 LDG.E.128.CONSTANT R16, desc[UR10][R18.64] ;  /* 0x0000000a1210b981 */ /* 0x000ea8000c1e9d00 */
[----:B------:R-:W4:Y:S04]  /*0570*/  @!P2 LDG.E.128.CONSTANT R20, desc[UR10][R20.64] ;  /* 0x0000000a1414a981 */ /* 0x000f28000c1e9d00 */
[----:B------:R-:W4:Y:S01]  /*0580*/  @!P2 LDG.E.128.CONSTANT R24, desc[UR10][R24.64] ;  /* 0x0000000a1818a981 */ /* 0x000f22000c1e9d00 */
[----:B---3--:R-:W-:Y:S01]  /*0590*/  @!P1 FMUL R5, R5, R9 ;  /* 0x0000000905059220 */ /* 0x008fe20000400000 */
[----:B------:R-:W-:Y:S01]  /*05a0*/  ULOP3.LUT UR6, UR6, 0x7ffffffc, URZ, 0xc0, !UPT ;  /* 0x7ffffffc06067892 */ /* 0x000fe2000f8ec0ff */
[----:B------:R-:W-:-:S02]  /*05b0*/  HFMA2 R29, -RZ, RZ, 0, 0 ;  /* 0x00000000ff1d7431 */ /* 0x000fc400000001ff */
[----:B------:R-:W-:Y:S01]  /*05c0*/  @!P1 FFMA R4, R4, R8, R5 ;  /* 0x0000000804049223 */ /* 0x000fe20000000005 */
[----:B------:R-:W-:-:S03]  /*05d0*/  UIADD3 UR7, UPT, UPT, -UR6, 0x4, URZ ;  /* 0x0000000406077890 */ /* 0x000fc6000fffe1ff */
[----:B------:R-:W-:Y:S01]  /*05e0*/  @!P1 FFMA R4, R6, R10, R4 ;  /* 0x0000000a06049223 */ /* 0x000fe20000000004 */
[----:B------:R-:W-:Y:S01]  /*05f0*/  @!P0 FADD R29, RZ, R30 ;  /* 0x0000001eff1d8221 */ /* 0x000fe20000000000 */
[----:B------:R-:W-:Y:S02]  /*0600*/  UISETP.NE.AND UP0, UPT, UR7, URZ, UPT ;  /* 0x000000ff0700728c */ /* 0x000fe4000bf05270 */
[----:B------:R-:W-:-:S04]  /*0610*/  @!P1 FFMA R4, R7, R11, R4 ;  /* 0x0000000b07049223 */ /* 0x000fc80000000004 */
[----:B------:R-:W-:Y:S01]  /*0620*/  @!P1 FADD R29, R29, R4 ;  /* 0x000000041d1d9221 */ /* 0x000fe20000000000 */
[----:B------:R-:W-:Y:S02]  /*0630*/  IMAD.U32 R30, RZ, RZ, UR6 ;  /* 0x00000006ff1e7e24 */ /* 0x000fe4000f8e00ff */
[----:B--2---:R-:W-:-:S04]  /*0640*/  @!P3 FMUL R13, R13, R17 ;  /* 0x000000110d0db220 */ /* 0x004fc80000400000 */
[----:B------:R-:W-:Y:S01]  /*0650*/  @!P3 FFMA R13, R12, R16, R13 ;  /* 0x000000100c0db223 */ /* 0x000fe2000000000d */
[----:B----4-:R-:W-:-:S03]  /*0660*/  @!P2 FMUL R5, R21, R25 ;  /* 0x000000191505a220 */ /* 0x010fc60000400000 */
[----:B------:R-:W-:Y:S01]  /*0670*/  @!P3 FFMA R14, R14, R18, R13 ;  /* 0x000000120e0eb223 */ /* 0x000fe2000000000d */
[----:B------:R-:W-:-:S03]  /*0680*/  @!P2 FFMA R5, R20, R24, R5 ;  /* 0x000000181405a223 */ /* 0x000fc60000000005 */
[----:B------:R-:W-:Y:S01]  /*0690*/  @!P3 FFMA R14, R15, R19, R14 ;  /* 0x000000130f0eb223 */ /* 0x000fe2000000000e */
[----:B------:R-:W-:-:S03]  /*06a0*/  @!P2 FFMA R22, R22, R26, R5 ;  /* 0x0000001a1616a223 */ /* 0x000fc60000000005 */
[----:B------:R-:W-:Y:S01]  /*06b0*/  @!P3 FADD R29, R29, R14 ;  /* 0x0000000e1d1db221 */ /* 0x000fe20000000000 */
[----:B------:R-:W-:-:S04]  /*06c0*/  @!P2 FFMA R22, R23, R27, R22 ;  /* 0x0000001b1716a223 */ /* 0x000fc80000000016 */
[----:B------:R-:W-:Y:S01]  /*06d0*/  @!P2 FADD R29, R29, R22 ;  /* 0x000000161d1da221 */ /* 0x000fe20000000000 */
[----:B------:R-:W-:Y:S06]  /*06e0*/  BRA.U !UP0, `(.L_x_1) ;  /* 0x0000000508587547 */ /* 0x000fec000b800000 */
[----:B------:R-:W-:Y:S01]  /*06f0*/  VIADD R31, R2, 0x300 ;  /* 0x00000300021f7836 */ /* 0x000fe20000000000 */
[----:B------:R-:W0:Y:S01]  /*0700*/  LDCU UR8, c[0x0][0x398] ;  /* 0x00007300ff0877ac */ /* 0x000e220008000800 */
[----:B------:R-:W-:-:S05]  /*0710*/  NOP ;  /* 0x0000000000007918 */ /* 0x000fca0000000000 */
.L_x_2:
[----:B------:R-:W-:-:S05]  /*0720*/  VIADD R6, R31, 0xffffff00 ;  /* 0xffffff001f067836 */ /* 0x000fca0000000000 */
[----:B0-----:R-:W-:-:S13]  /*0730*/  ISETP.GE.AND P0, PT, R6, UR8, PT ;  /* 0x0000000806007c0c */ /* 0x001fda000bf06270 */
        /* <DEDUP_REMOVED lines=8> */
[----:B------:R-:W-:Y:S01]  /*07c0*/  @!P0 LEA.HI.X R25, R6, R25, R7, 0x2, P2 ;  /* 0x0000001906198211 */ /* 0x000fe200010f1407 */
[----:B------:R-:W-:Y:S01]  /*07d0*/  VIADD R6, R31, 0xffffff80 ;  /* 0xffffff801f067836 */ /* 0x000fe20000000000 */
[----:B-1----:R-:W-:-:S04]  /*07e0*/  @!P0 LEA R20, P1, R8, R4, 0x2 ;  /* 0x0000000408148211 */ /* 0x002fc800078210ff */
[----:B------:R-:W2:Y:S01]  /*07f0*/  @!P0 LDG.E.128.CONSTANT R24, desc[UR10][R24.64] ;  /* 0x0000000a18188981 */ /* 0x000ea2000c1e9d00 */
[----:B------:R-:W-:Y:S02]  /*0800*/  @!P0 LEA.HI.X R21, R8, R5, R9, 0x2, P1 ;  /* 0x0000000508158211 */ /* 0x000fe400008f1409 */
[----:B------:R-:W-:-:S04]  /*0810*/  ISETP.GE.AND P1, PT, R6, UR8, PT ;  /* 0x0000000806007c0c */ /* 0x000fc8000bf26270 */
[----:B------:R-:W2:Y:S09]  /*0820*/  @!P0 LDG.E.128.CONSTANT R20, desc[UR10][R20.64] ;  /* 0x0000000a14148981 */ /* 0x000eb2000c1e9d00 */
[----:B------:R-:W0:Y:S08]  /*0830*/  @!P1 LDC.64 R4, c[0x0][0x390] ;  /* 0x0000e400ff049b82 */ /* 0x000e300000000a00 */
[----:B------:R-:W1:Y:S01]  /*0840*/  @!P1 LDC.64 R8, c[0x0][0x388] ;  /* 0x0000e200ff089b82 */ /* 0x000e620000000a00 */
[----:B------:R-:W-:-:S02]  /*0850*/  @!P1 SHF.R.S32.HI R7, RZ, 0x1f, R6 ;  /* 0x0000001fff079819 */ /* 0x000fc40000011406 */
[----:B------:R-:W-:Y:S02]  /*0860*/  @!P1 IADD3 R10, P2, PT, R3, R6, RZ ;  /* 0x00000006030a9210 */ /* 0x000fe40007f5e0ff */
[----:B------:R-:W-:Y:S02]  /*0870*/  @!P1 IADD3 R6, P3, PT, R6, UR4, RZ ;  /* 0x0000000406069c10 */ /* 0x000fe4000ff7e0ff */
[----:B------:R-:W-:-:S03]  /*0880*/  @!P1 IADD3.X R11, PT, PT, R0, R7, RZ, P2, !PT ;  /* 0x00000007000b9210 */ /* 0x000fc600017fe4ff */
[----:B------:R-:W-:Y:S01]  /*0890*/  @!P1 IMAD.X R7, RZ, RZ, R7, P3 ;  /* 0x000000ffff079224 */ /* 0x000fe200018e0607 */
[----:B0-----:R-:W-:-:S04]  /*08a0*/  @!P1 LEA R4, P2, R10, R4, 0x2 ;  /* 0x000000040a049211 */ /* 0x001fc800078410ff */
[----:B------:R-:W-:Y:S02]  /*08b0*/  @!P1 LEA.HI.X R5, R10, R5, R11, 0x2, P2 ;  /* 0x000000050a059211 */ /* 0x000fe400010f140b */
[----:B-1----:R-:W-:-:S04]  /*08c0*/  @!P1 LEA R8, P3, R6, R8, 0x2 ;  /* 0x0000000806089211 */ /* 0x002fc800078610ff */
[----:B------:R-:W-:Y:S02]  /*08d0*/  @!P1 LEA.HI.X R9, R6, R9, R7, 0x2, P3 ;  /* 0x0000000906099211 */ /* 0x000fe400018f1407 */
[----:B------:R-:W3:Y:S04]  /*08e0*/  @!P1 LDG.E.128.CONSTANT R4, desc[UR10][R4.64] ;  /* 0x0000000a04049981 */ /* 0x000ee8000c1e9d00 */
[----:B------:R-:W3:Y:S01]  /*08f0*/  @!P1 LDG.E.128.CONSTANT R8, desc[UR10][R8.64] ;  /* 0x0000000a08089981 */ /* 0x000ee2000c1e9d00 */
[----:B------:R-:W-:-:S13]  /*0900*/  ISETP.GE.AND P2, PT, R31, UR8, PT ;  /* 0x000000081f007c0c */ /* 0x000fda000bf46270 */
[----:B------:R-:W0:Y:S01]  /*0910*/  @!P2 LDC.64 R12, c[0x0][0x390] ;  /* 0x0000e400ff0cab82 */ /* 0x000e220000000a00 */
[----:B------:R-:W-:Y:S02]  /*0920*/  @!P2 IADD3 R14, P3, PT, R3, R31, RZ ;  /* 0x0000001f030ea210 */ /* 0x000fe40007f7e0ff */
[----:B------:R-:W-:Y:S02]  /*0930*/  @!P2 SHF.R.S32.HI R19, RZ, 0x1f, R31 ;  /* 0x0000001fff13a819 */ /* 0x000fe4000001141f */
[----:B0-----:R-:W-:-:S03]  /*0940*/  @!P2 LEA R16, P4, R14, R12, 0x2 ;  /* 0x0000000c0e10a211 */ /* 0x001fc600078810ff */
[----:B------:R-:W-:-:S05]  /*0950*/  @!P2 IMAD.X R12, R0, 0x1, R19, P3 ;  /* 0x00000001000ca824 */ /* 0x000fca00018e0613 */
[----:B------:R-:W-:Y:S02]  /*0960*/  @!P2 LEA.HI.X R17, R14, R13, R12, 0x2, P4 ;  /* 0x0000000d0e11a211 */ /* 0x000fe400020f140c */
[----:B------:R-:W0:Y:S01]  /*0970*/  @!P2 LDC.64 R12, c[0x0][0x388] ;  /* 0x0000e200ff0cab82 */ /* 0x000e220000000a00 */
[----:B------:R-:W-:-:S05]  /*0980*/  @!P2 IADD3 R14, P3, PT, R31, UR4, RZ ;  /* 0x000000041f0eac10 */ /* 0x000fca000ff7e0ff */
[----:B------:R-:W-:Y:S01]  /*0990*/  @!P2 IMAD.X R19, RZ, RZ, R19, P3 ;  /* 0x000000ffff13a224 */ /* 0x000fe200018e0613 */
[----:B0-----:R-:W-:-:S04]  /*09a0*/  @!P2 LEA R12, P3, R14, R12, 0x2 ;  /* 0x0000000c0e0ca211 */ /* 0x001fc800078610ff */
[----:B------:R-:W-:Y:S02]  /*09b0*/  @!P2 LEA.HI.X R13, R14, R13, R19, 0x2, P3 ;  /* 0x0000000d0e0da211 */ /* 0x000fe400018f1413 */
[----:B------:R-:W4:Y:S01]  /*09c0*/  @!P2 LDG.E.128.CONSTANT R16, desc[UR10][R16.64] ;  /* 0x0000000a1010a981 */ /* 0x000f22000c1e9d00 */
[----:B--2---:R-:W-:-:S04]  /*09d0*/  @!P0 FMUL R15, R21, R25 ;  /* 0x00000019150f8220 */ /* 0x004fc80000400000 */
[----:B------:R-:W-:-:S04]  /*09e0*/  @!P0 FFMA R15, R20, R24, R15 ;  /* 0x00000018140f8223 */ /* 0x000fc8000000000f */
[----:B------:R-:W-:Y:S02]  /*09f0*/  @!P0 FFMA R22, R22, R26, R15 ;  /* 0x0000001a16168223 */ /* 0x000fe4000000000f */
[----:B------:R-:W4:Y:S01]  /*0a00*/  @!P2 LDG.E.128.CONSTANT R12, desc[UR10][R12.64] ;  /* 0x0000000a0c0ca981 */ /* 0x000f22000c1e9d00 */
[----:B---3--:R-:W-:Y:S01]  /*0a10*/  @!P1 FMUL R5, R5, R9 ;  /* 0x0000000905059220 */ /* 0x008fe20000400000 */
[----:B------:R-:W-:-:S05]  /*0a20*/  VIADD R9, R31, 0x80 ;  /* 0x000000801f097836 */ /* 0x000fca0000000000 */
[----:B------:R-:W-:Y:S01]  /*0a30*/  ISETP.GE.AND P3, PT, R9, UR8, PT ;  /* 0x0000000809007c0c */ /* 0x000fe2000bf66270 */
[----:B------:R-:W-:-:S12]  /*0a40*/  @!P1 FFMA R21, R4, R8, R5 ;  /* 0x0000000804159223 */ /* 0x000fd80000000005 */
[----:B------:R-:W0:Y:S01]  /*0a50*/  @!P3 LDC.64 R4, c[0x0][0x390] ;  /* 0x0000e400ff04bb82 */ /* 0x000e220000000a00 */
[----:B------:R-:W-:Y:S01]  /*0a60*/  @!P0 FFMA R8, R23, R27, R22 ;  /* 0x0000001b17088223 */ /* 0x000fe20000000016 */
[----:B------:R-:W-:Y:S01]  /*0a70*/  @!P1 FFMA R6, R6, R10, R21 ;  /* 0x0000000a06069223 */ /* 0x000fe20000000015 */
[----:B------:R-:W-:Y:S02]  /*0a80*/  @!P3 IADD3 R10, P4, PT, R3, R9, RZ ;  /* 0x00000009030ab210 */ /* 0x000fe40007f9e0ff */
[----:B------:R-:W-:Y:S02]  /*0a90*/  @!P3 SHF.R.S32.HI R23, RZ, 0x1f, R9 ;  /* 0x0000001fff17b819 */ /* 0x000fe40000011409 */
[----:B0-----:R-:W-:-:S03]  /*0aa0*/  @!P3 LEA R20, P5, R10, R4, 0x2 ;  /* 0x000000040a14b211 */ /* 0x001fc600078a10ff */
[----:B------:R-:W-:-:S05]  /*0ab0*/  @!P3 IMAD.X R4, R0, 0x1, R23, P4 ;  /* 0x000000010004b824 */ /* 0x000fca00020e0617 */
[----:B------:R-:W-:Y:S02]  /*0ac0*/  @!P3 LEA.HI.X R21, R10, R5, R4, 0x2, P5 ;  /* 0x000000050a15b211 */ /* 0x000fe400028f1404 */
[----:B------:R-:W0:Y:S01]  /*0ad0*/  @!P3 LDC.64 R4, c[0x0][0x388] ;  /* 0x0000e200ff04bb82 */ /* 0x000e220000000a00 */
[----:B------:R-:W-:-:S05]  /*0ae0*/  @!P3 IADD3 R9, P4, PT, R9, UR4, RZ ;  /* 0x000000040909bc10 */ /* 0x000fca000ff9e0ff */
[----:B------:R-:W-:Y:S02]  /*0af0*/  @!P3 IMAD.X R10, RZ, RZ, R23, P4 ;  /* 0x000000ffff0ab224 */ /* 0x000fe400020e0617 */
[----:B------:R-:W2:Y:S01]  /*0b00*/  @!P3 LDG.E.128.CONSTANT R20, desc[UR10][R20.64] ;  /* 0x0000000a1414b981 */ /* 0x000ea2000c1e9d00 */
[----:B0-----:R-:W-:-:S04]  /*0b10*/  @!P3 LEA R24, P4, R9, R4, 0x2 ;  /* 0x000000040918b211 */ /* 0x001fc800078810ff */
[----:B------:R-:W-:-:S06]  /*0b20*/  @!P3 LEA.HI.X R25, R9, R5, R10, 0x2, P4 ;  /* 0x000000050919b211 */ /* 0x000fcc00020f140a */
[----:B------:R-:W2:Y:S01]  /*0b30*/  @!P3 LDG.E.128.CONSTANT R24, desc[UR10][R24.64] ;  /* 0x0000000a1818b981 */ /* 0x000ea2000c1e9d00 */
[----:B------:R-:W-:Y:S01]  /*0b40*/  UIADD3 UR7, UPT, UPT, UR7, 0x4, URZ ;  /* 0x0000000407077890 */ /* 0x000fe2000fffe0ff */
[----:B------:R-:W-:Y:S01]  /*0b50*/  @!P0 FADD R29, R29, R8 ;  /* 0x000000081d1d8221 */ /* 0x000fe20000000000 */
[----:B------:R-:W-:Y:S02]  /*0b60*/  @!P1 FFMA R6, R7, R11, R6 ;  /* 0x0000000b07069223 */ /* 0x000fe40000000006 */
[----:B------:R-:W-:Y:S02]  /*0b70*/  UISETP.NE.AND UP0, UPT, UR7, URZ, UPT ;  /* 0x000000ff0700728c */ /* 0x000fe4000bf05270 */
[----:B------:R-:W-:Y:S01]  /*0b80*/  @!P1 FADD R29, R29, R6 ;  /* 0x000000061d1d9221 */ /* 0x000fe20000000000 */
[----:B------:R-:W-:Y:S01]  /*0b90*/  IADD3 R31, PT, PT, R31, 0x200, RZ ;  /* 0x000002001f1f7810 */ /* 0x000fe20007ffe0ff */
[----:B----4-:R-:W-:-:S04]  /*0ba0*/  @!P2 FMUL R13, R17, R13 ;  /* 0x0000000d110da220 */ /* 0x010fc80000400000 */
[----:B------:R-:W-:-:S04]  /*0bb0*/  @!P2 FFMA R13, R16, R12, R13 ;  /* 0x0000000c100da223 */ /* 0x000fc8000000000d */
[----:B------:R-:W-:-:S04]  /*0bc0*/  @!P2 FFMA R14, R18, R14, R13 ;  /* 0x0000000e120ea223 */ /* 0x000fc8000000000d */
[----:B------:R-:W-:-:S04]  /*0bd0*/  @!P2 FFMA R14, R19, R15, R14 ;  /* 0x0000000f130ea223 */ /* 0x000fc8000000000e */
[----:B------:R-:W-:Y:S01]  /*0be0*/  @!P2 FADD R29, R29, R14 ;  /* 0x0000000e1d1da221 */ /* 0x000fe20000000000 */
[----:B--2---:R-:W-:-:S04]  /*0bf0*/  @!P3 FMUL R5, R21, R25 ;  /* 0x000000191505b220 */ /* 0x004fc80000400000 */
[----:B------:R-:W-:-:S04]  /*0c00*/  @!P3 FFMA R5, R20, R24, R5 ;  /* 0x000000181405b223 */ /* 0x000fc80000000005 */
[----:B------:R-:W-:-:S04]  /*0c10*/  @!P3 FFMA R22, R22, R26, R5 ;  /* 0x0000001a1616b223 */ /* 0x000fc80000000005 */
[----:B------:R-:W-:-:S04]  /*0c20*/  @!P3 FFMA R22, R23, R27, R22 ;  /* 0x0000001b1716b223 */ /* 0x000fc80000000016 */
[----:B------:R-:W-:Y:S01]  /*0c30*/  @!P3 FADD R29, R29, R22 ;  /* 0x000000161d1db221 */ /* 0x000fe20000000000 */
[----:B------:R-:W-:Y:S06]  /*0c40*/  BRA.U UP0, `(.L_x_2) ;  /* 0xfffffff900b47547 */ /* 0x000fec000b83ffff */
.L_x_1:
[----:B------:R-:W-:-:S09]  /*0c50*/  UISETP.NE.AND UP0, UPT, UR9, URZ, UPT ;  /* 0x000000ff0900728c */ /* 0x000fd2000bf05270 */
[----:B------:R-:W-:Y:S05]  /*0c60*/  BRA.U !UP0, `(.L_x_0) ;  /* 0x0000000508187547 */ /* 0x000fea000b800000 */
[----:B------:R-:W0:Y:S01]  /*0c70*/  LDCU UR6, c[0x0][0x3a0] ;  /* 0x00007400ff0677ac */ /* 0x000e220008000800 */
[----:B------:R-:W-:Y:S02]  /*0c80*/  UISETP.NE.AND UP0, UPT, UR9, 0x1, UPT ;  /* 0x000000010900788c */ /* 0x000fe4000bf05270 */
[----:B0-----:R-:W-:-:S04]  /*0c90*/  ULOP3.LUT UR6, UR6, 0x1, URZ, 0xc0, !UPT ;  /* 0x0000000106067892 */ /* 0x001fc8000f8ec0ff */
[----:B------:R-:W-:-:S03]  /*0ca0*/  UISETP.NE.U32.AND UP1, UPT, UR6, 0x1, UPT ;  /* 0x000000010600788c */ /* 0x000fc6000bf25070 */
[----:B------:R-:W-:Y:S08]  /*0cb0*/  BRA.U !UP0, `(.L_x_3) ;  /* 0x0000000108a47547 */ /* 0x000ff0000b800000 */
[----:B------:R-:W-:-:S04]  /*0cc0*/  IMAD R14, R30, 0x80, R2 ;  /* 0x000000801e0e7824 */ /* 0x000fc800078e0202 */
[C---:B------:R-:W-:Y:S01]  /*0cd0*/  VIADD R18, R14.reuse, 0x80 ;  /* 0x000000800e127836 */ /* 0x040fe20000000000 */
[----:B------:R-:W-:-:S04]  /*0ce0*/  ISETP.GE.AND P1, PT, R14, UR8, PT ;  /* 0x000000080e007c0c */ /* 0x000fc8000bf26270 */
[----:B------:R-:W-:-:S09]  /*0cf0*/  ISETP.GE.AND P0, PT, R18, UR8, PT ;  /* 0x0000000812007c0c */ /* 0x000fd2000bf06270 */
[----:B------:R-:W0:Y:S01]  /*0d00*/  @!P1 LDC.64 R4, c[0x0][0x390] ;  /* 0x0000e400ff049b82 */ /* 0x000e220000000a00 */
[----:B------:R-:W-:Y:S02]  /*0d10*/  @!P1 SHF.R.S32.HI R7, RZ, 0x1f, R14 ;  /* 0x0000001fff079819 */ /* 0x000fe4000001140e */
[----:B------:R-:W-:Y:S02]  /*0d20*/  @!P1 IADD3 R6, P2, PT, R3, R14, RZ ;  /* 0x0000000e03069210 */ /* 0x000fe40007f5e0ff */
[----:B------:R-:W-:-:S03]  /*0d30*/  @!P0 SHF.R.S32.HI R11, RZ, 0x1f, R18 ;  /* 0x0000001fff0b8819 */ /* 0x000fc60000011412 */
[----:B------:R-:W1:Y:S01]  /*0d40*/  @!P1 LDC.64 R8, c[0x0][0x388] ;  /* 0x0000e200ff089b82 */ /* 0x000e620000000a00 */
[----:B------:R-:W-:-:S07]  /*0d50*/  @!P1 IMAD.X R10, R0, 0x1, R7, P2 ;  /* 0x00000001000a9824 */ /* 0x000fce00010e0607 */
[----:B------:R-:W2:Y:S08]  /*0d60*/  @!P0 LDC.64 R12, c[0x0][0x390] ;  /* 0x0000e400ff0c8b82 */ /* 0x000eb00000000a00 */
[----:B------:R-:W3:Y:S01]  /*0d70*/  @!P0 LDC.64 R16, c[0x0][0x388] ;  /* 0x0000e200ff108b82 */ /* 0x000ee20000000a00 */
[----:B0-----:R-:W-:-:S04]  /*0d80*/  @!P1 LEA R4, P2, R6, R4, 0x2 ;  /* 0x0000000406049211 */ /* 0x001fc800078410ff */
[----:B------:R-:W-:Y:S02]  /*0d90*/  @!P1 LEA.HI.X R5, R6, R5, R10, 0x2, P2 ;  /* 0x0000000506059211 */ /* 0x000fe400010f140a */
[----:B------:R-:W-:Y:S02]  /*0da0*/  @!P1 IADD3 R14, P2, PT, R14, UR4, RZ ;  /* 0x000000040e0e9c10 */ /* 0x000fe4000ff5e0ff */
[----:B------:R-:W-:Y:S02]  /*0db0*/  @!P0 IADD3 R10, P3, PT, R3, R18, RZ ;  /* 0x00000012030a8210 */ /* 0x000fe40007f7e0ff */
[----:B------:R-:W-:Y:S01]  /*0dc0*/  @!P0 IADD3 R6, P4, PT, R18, UR4, RZ ;  /* 0x0000000412068c10 */ /* 0x000fe2000ff9e0ff */
[----:B------:R-:W-:Y:S01]  /*0dd0*/  @!P1 IMAD.X R15, RZ, RZ, R7, P2 ;  /* 0x000000ffff0f9224 */ /* 0x000fe200010e0607 */
[----:B-1----:R-:W-:Y:S01]  /*0de0*/  @!P1 LEA R8, P2, R14, R8, 0x2 ;  /* 0x000000080e089211 */ /* 0x002fe200078410ff */
[----:B------:R-:W-:Y:S01]  /*0df0*/  @!P0 IMAD.X R7, R0, 0x1, R11, P3 ;  /* 0x0000000100078824 */ /* 0x000fe200018e060b */
[----:B------:R-:W-:-:S02]  /*0e00*/  @!P0 IADD3.X R11, PT, PT, RZ, R11, RZ, P4, !PT ;  /* 0x0000000bff0b8210 */ /* 0x000fc400027fe4ff */
[----:B--2---:R-:W-:Y:S02]  /*0e10*/  @!P0 LEA R12, P3, R10, R12, 0x2 ;  /* 0x0000000c0a0c8211 */ /* 0x004fe400078610ff */
[----:B------:R-:W-:Y:S02]  /*0e20*/  @!P1 LEA.HI.X R9, R14, R9, R15, 0x2, P2 ;  /* 0x000000090e099211 */ /* 0x000fe400010f140f */
[----:B------:R-:W-:Y:S02]  /*0e30*/  @!P0 LEA.HI.X R13, R10, R13, R7, 0x2, P3 ;  /* 0x0000000d0a0d8211 */ /* 0x000fe400018f1407 */
[----:B---3--:R-:W-:-:S04]  /*0e40*/  @!P0 LEA R16, P4, R6, R16, 0x2 ;  /* 0x0000001006108211 */ /* 0x008fc800078810ff */
[----:B------:R-:W2:Y:S01]  /*0e50*/  @!P0 LDG.E.128.CONSTANT R12, desc[UR10][R12.64] ;  /* 0x0000000a0c0c8981 */ /* 0x000ea2000c1e9d00 */
[----:B------:R-:W-:-:S03]  /*0e60*/  @!P0 LEA.HI.X R17, R6, R17, R11, 0x2, P4 ;  /* 0x0000001106118211 */ /* 0x000fc600020f140b */
[----:B------:R-:W3:Y:S04]  /*0e70*/  @!P1 LDG.E.128.CONSTANT R4, desc[UR10][R4.64] ;  /* 0x0000000a04049981 */ /* 0x000ee8000c1e9d00 */
[----:B------:R-:W3:Y:S04]  /*0e80*/  @!P1 LDG.E.128.CONSTANT R8, desc[UR10][R8.64] ;  /* 0x0000000a08089981 */ /* 0x000ee8000c1e9d00 */
[----:B------:R-:W2:Y:S01]  /*0e90*/  @!P0 LDG.E.128.CONSTANT R16, desc[UR10][R16.64] ;  /* 0x0000000a10108981 */ /* 0x000ea2000c1e9d00 */
[----:B------:R-:W-:Y:S02]  /*0ea0*/  VIADD R30, R30, 0x2 ;  /* 0x000000021e1e7836 */ /* 0x000fe40000000000 */
[----:B---3--:R-:W-:-:S04]  /*0eb0*/  @!P1 FMUL R21, R5, R9 ;  /* 0x0000000905159220 */ /* 0x008fc80000400000 */
[----:B------:R-:W-:Y:S01]  /*0ec0*/  @!P1 FFMA R21, R4, R8, R21 ;  /* 0x0000000804159223 */ /* 0x000fe20000000015 */
[----:B--2---:R-:W-:-:S03]  /*0ed0*/  @!P0 FMUL R23, R13, R17 ;  /* 0x000000110d178220 */ /* 0x004fc60000400000 */
[----:B------:R-:W-:Y:S01]  /*0ee0*/  @!P1 FFMA R6, R6, R10, R21 ;  /* 0x0000000a06069223 */ /* 0x000fe20000000015 */
[----:B------:R-:W-:-:S03]  /*0ef0*/  @!P0 FFMA R23, R12, R16, R23 ;  /* 0x000000100c178223 */ /* 0x000fc60000000017 */
[----:B------:R-:W-:Y:S01]  /*0f00*/  @!P1 FFMA R6, R7, R11, R6 ;  /* 0x0000000b07069223 */ /* 0x000fe20000000006 */
[----:B------:R-:W-:-:S03]  /*0f10*/  @!P0 FFMA R14, R14, R18, R23 ;  /* 0x000000120e0e8223 */ /* 0x000fc60000000017 */
[----:B------:R-:W-:Y:S01]  /*0f20*/  @!P1 FADD R29, R29, R6 ;  /* 0x000000061d1d9221 */ /* 0x000fe20000000000 */
[----:B------:R-:W-:-:S04]  /*0f30*/  @!P0 FFMA R14, R15, R19, R14 ;  /* 0x000000130f0e8223 */ /* 0x000fc8000000000e */
[----:B------:R-:W-:-:S07]  /*0f40*/  @!P0 FADD R29, R29, R14 ;  /* 0x0000000e1d1d8221 */ /* 0x000fce0000000000 */
.L_x_3:
[----:B------:R-:W-:Y:S05]  /*0f50*/  BRA.U UP1, `(.L_x_0) ;  /* 0x00000001015c7547 */ /* 0x000fea000b800000 */
[----:B------:R-:W-:Y:S01]  /*0f60*/  IMAD R2, R30, 0x80, R2 ;  /* 0x000000801e027824 */ /* 0x000fe200078e0202 */
[----:B------:R-:W-:Y:S04]  /*0f70*/  BSSY.RECONVERGENT B0, `(.L_x_0) ;  /* 0x0000015000007945 */ /* 0x000fe80003800200 */
[----:B------:R-:W-:-:S13]  /*0f80*/  ISETP.GE.AND P0, PT, R2, UR8, PT ;  /* 0x0000000802007c0c */ /* 0x000fda000bf06270 */
[----:B------:R-:W-:Y:S05]  /*0f90*/  @P0 BRA `(.L_x_4) ;  /* 0x0000000000480947 */ /* 0x000fea0003800000 */
[----:B------:R-:W0:Y:S01]  /*0fa0*/  LDCU.64 UR6, c[0x0][0x390] ;  /* 0x00007200ff0677ac */ /* 0x000e220008000a00 */
[----:B------:R-:W-:Y:S02]  /*0fb0*/  IADD3 R5, P0, PT, R3, R2, RZ ;  /* 0x0000000203057210 */ /* 0x000fe40007f1e0ff */
[----:B------:R-:W-:Y:S01]  /*0fc0*/  SHF.R.S32.HI R3, RZ, 0x1f, R2 ;  /* 0x0000001fff037819 */ /* 0x000fe20000011402 */
[----:B------:R-:W1:Y:S01]  /*0fd0*/  LDCU.64 UR8, c[0x0][0x388] ;  /* 0x00007100ff0877ac */ /* 0x000e620008000a00 */
[----:B------:R-:W-:-:S03]  /*0fe0*/  IADD3 R2, P1, PT, R2, UR4, RZ ;  /* 0x0000000402027c10 */ /* 0x000fc6000ff3e0ff */
[--C-:B------:R-:W-:Y:S02]  /*0ff0*/  IMAD.X R0, R0, 0x1, R3.reuse, P0 ;  /* 0x0000000100007824 */ /* 0x100fe400000e0603 */
[----:B------:R-:W-:Y:S01]  /*1000*/  IMAD.X R3, RZ, RZ, R3, P1 ;  /* 0x000000ffff037224 */ /* 0x000fe200008e0603 */
[C---:B0-----:R-:W-:Y:S02]  /*1010*/  LEA R4, P0, R5.reuse, UR6, 0x2 ;  /* 0x0000000605047c11 */ /* 0x041fe4000f8010ff */
[C---:B-1----:R-:W-:Y:S02]  /*1020*/  LEA R8, P1, R2.reuse, UR8, 0x2 ;  /* 0x0000000802087c11 */ /* 0x042fe4000f8210ff */
[----:B------:R-:W-:Y:S02]  /*1030*/  LEA.HI.X R5, R5, UR7, R0, 0x2, P0 ;  /* 0x0000000705057c11 */ /* 0x000fe400080f1400 */
[----:B------:R-:W-:-:S04]  /*1040*/  LEA.HI.X R9, R2, UR9, R3, 0x2, P1 ;  /* 0x0000000902097c11 */ /* 0x000fc800088f1403 */
[----:B------:R-:W2:Y:S04]  /*1050*/  LDG.E.128.CONSTANT R4, desc[UR10][R4.64] ;  /* 0x0000000a04047981 */ /* 0x000ea8000c1e9d00 */
[----:B------:R-:W2:Y:S02]  /*1060*/  LDG.E.128.CONSTANT R8, desc[UR10][R8.64] ;  /* 0x0000000a08087981 */ /* 0x000ea4000c1e9d00 */
[----:B--2---:R-:W-:-:S04]  /*1070*/  FMUL R3, R5, R9 ;  /* 0x0000000905037220 */ /* 0x004fc80000400000 */
[----:B------:R-:W-:-:S04]  /*1080*/  FFMA R3, R4, R8, R3 ;  /* 0x0000000804037223 */ /* 0x000fc80000000003 */
[----:B------:R-:W-:-:S04]  /*1090*/  FFMA R6, R6, R10, R3 ;  /* 0x0000000a06067223 */ /* 0x000fc80000000003 */
[----:B------:R-:W-:-:S04]  /*10a0*/  FFMA R6, R7, R11, R6 ;  /* 0x0000000b07067223 */ /* 0x000fc80000000006 */
[----:B------:R-:W-:-:S07]  /*10b0*/  FADD R29, R29, R6 ;  /* 0x000000061d1d7221 */ /* 0x000fce0000000000 */
.L_x_4:
[----:B------:R-:W-:Y:S05]  /*10c0*/  BSYNC.RECONVERGENT B0 ;  /* 0x0000000000007941 */ /* 0x000fea0003800200 */
.L_x_0:
[----:B------:R-:W0:Y:S01]  /*10d0*/  SHFL.BFLY PT, R0, R29, 0x10, 0x1f ;  /* 0x0e001f001d007f89 */ /* 0x000e2200000e0000 */
[----:B------:R-:W1:Y:S01]  /*10e0*/  S2R R4, SR_TID.X ;  /* 0x0000000000047919 */ /* 0x000e620000002100 */
[----:B0-----:R-:W-:-:S05]  /*10f0*/  FADD R0, R0, R29 ;  /* 0x0000001d00007221 */ /* 0x001fca0000000000 */
[----:B------:R-:W0:Y:S01]  /*1100*/  SHFL.BFLY PT, R3, R0, 0x8, 0x1f ;  /* 0x0d001f0000037f89 */ /* 0x000e2200000e0000 */
[----:B-1----:R-:W-:Y:S01]  /*1110*/  ISETP.NE.AND P0, PT, R4, RZ, PT ;  /* 0x000000ff0400720c */ /* 0x002fe20003f05270 */
[----:B0-----:R-:W-:-:S05]  /*1120*/  FADD R3, R0, R3 ;  /* 0x0000000300037221 */ /* 0x001fca0000000000 */
[----:B------:R-:W0:Y:S02]  /*1130*/  SHFL.BFLY PT, R2, R3, 0x4, 0x1f ;  /* 0x0c801f0003027f89 */ /* 0x000e2400000e0000 */
[----:B0-----:R-:W-:-:S05]  /*1140*/  FADD R2, R3, R2 ;  /* 0x0000000203027221 */ /* 0x001fca0000000000 */
[----:B------:R-:W0:Y:S02]  /*1150*/  SHFL.BFLY PT, R5, R2, 0x2, 0x1f ;  /* 0x0c401f0002057f89 */ /* 0x000e2400000e0000 */
[----:B0-----:R-:W-:-:S05]  /*1160*/  FADD R5, R2, R5 ;  /* 0x0000000502057221 */ /* 0x001fca0000000000 */
[----:B------:R0:W1:Y:S01]  /*1170*/  SHFL.BFLY PT, R4, R5, 0x1, 0x1f ;  /* 0x0c201f0005047f89 */ /* 0x00006200000e0000 */
[----:B------:R-:W-:Y:S05]  /*1180*/  @P0 EXIT ;  /* 0x000000000000094d */ /* 0x000fea0003800000 */
[----:B------:R-:W2:Y:S01]  /*1190*/  LDCU.64 UR6, c[0x0][0x380] ;  /* 0x00007000ff0677ac */ /* 0x000ea20008000a00 */
[----:B------:R-:W-:Y:S01]  /*11a0*/  IADD3 R0, P0, PT, R28, UR5, RZ ;  /* 0x000000051c007c10 */ /* 0x000fe2000ff1e0ff */
[----:B01----:R-:W-:-:S03]  /*11b0*/  FADD R5, R5, R4 ;  /* 0x0000000405057221 */ /* 0x003fc60000000000 */
[----:B------:R-:W-:Y:S02]  /*11c0*/  LEA.HI.X.SX32 R3, R28, RZ, 0x1, P0 ;  /* 0x000000ff1c037211 */ /* 0x000fe400000f0eff */
[----:B--2---:R-:W-:-:S04]  /*11d0*/  LEA R2, P0, R0, UR6, 0x2 ;  /* 0x0000000600027c11 */ /* 0x004fc8000f8010ff */
[----:B------:R-:W-:-:S05]  /*11e0*/  LEA.HI.X R3, R0, UR7, R3, 0x2, P0 ;  /* 0x0000000700037c11 */ /* 0x000fca00080f1403 */
[----:B------:R-:W-:Y:S01]  /*11f0*/  STG.E desc[UR10][R2.64], R5 ;  /* 0x0000000502007986 */ /* 0x000fe2000c10190a */
[----:B------:R-:W-:Y:S05]  /*1200*/  EXIT ;  /* 0x000000000000794d */ /* 0x000fea0003800000 */
.L_x_5:
[----:B------:R-:W-:-:S00]  /*1210*/  BRA `(.L_x_5) ;  /* 0xfffffffc00fc7947 */ /* 0x000fc0000383ffff */
[----:B------:R-:W-:-:S00]  /*1220*/  NOP ;  /* 0x0000000000007918 */ /* 0x000fc00000000000 */
        /* <DEDUP_REMOVED lines=13> */
.L_x_32:


//--------------------- .text._Z22gemv_fp16_kernel_pack8P6__halfPKS_S2_iii --------------------------
	.section	.text._Z22gemv_fp16_kernel_pack8P6__halfPKS_S2_iii,"ax",@progbits
	.align	128
        .global         _Z22gemv_fp16_kernel_pack8P6__halfPKS_S2_iii
        .type           _Z22gemv_fp16_kernel_pack8P6__halfPKS_S2_iii,@function
        .size           _Z22gemv_fp16_kernel_pack8P6__halfPKS_S2_iii,(.L_x_33 - _Z22gemv_fp16_kernel_pack8P6__halfPKS_S2_iii)
        .other          _Z22gemv_fp16_kernel_pack8P6__halfPKS_S2_iii,@"STO_CUDA_ENTRY STV_DEFAULT"
_Z22gemv_fp16_kernel_pack8P6__halfPKS_S2_iii:
.text._Z22gemv_fp16_kernel_pack8P6__halfPKS_S2_iii:
        /* <DEDUP_REMOVED lines=9> */
[----:B------:R-:W-:Y:S01]  /*0090*/  HFMA2 R7, -RZ, RZ, 0, 0 ;  /* 0x00000000ff077431 */ /* 0x000fe200000001ff */
[----:B------:R-:W1:Y:S01]  /*00a0*/  LDCU.64 UR8, c[0x0][0x358] ;  /* 0x00006b00ff0877ac */ /* 0x000e620008000a00 */
[----:B0-----:R-:W-:-:S09]  /*00b0*/  UISETP.GE.AND UP0, UPT, UR5, 0x1, UPT ;  /* 0x000000010500788c */ /* 0x001fd2000bf06270 */
[----:B-1----:R-:W-:Y:S05]  /*00c0*/  BRA.U !UP0, `(.L_x_6) ;  /* 0x0000001508ac7547 */ /* 0x002fea000b800000 */
[----:B------:R-:W0:Y:S01]  /*00d0*/  LDC.64 R18, c[0x0][0x390] ;  /* 0x0000e400ff127b82 */ /* 0x000e220000000a00 */
[----:B------:R-:W1:Y:S01]  /*00e0*/  LDCU UR6, c[0x0][0x398] ;  /* 0x00007300ff0677ac */ /* 0x000e620008000800 */
[----:B------:R-:W2:Y:S01]  /*00f0*/  S2R R5, SR_TID.X ;  /* 0x0000000000057919 */ /* 0x000ea20000002100 */
[----:B------:R-:W-:Y:S01]  /*0100*/  CS2R R6, SRZ ;  /* 0x0000000000067805 */ /* 0x000fe2000001ff00 */
[----:B------:R-:W-:Y:S02]  /*0110*/  UISETP.GE.U32.AND UP0, UPT, UR5, 0x4, UPT ;  /* 0x000000040500788c */ /* 0x000fe4000bf06070 */
[----:B------:R-:W-:Y:S02]  /*0120*/  ULOP3.LUT UR7, UR5, 0x3, URZ, 0xc0, !UPT ;  /* 0x0000000305077892 */ /* 0x000fe4000f8ec0ff */
[----:B-1----:R-:W-:Y:S02]  /*0130*/  USHF.R.S32.HI UR4, URZ, 0x1f, UR6 ;  /* 0x0000001fff047899 */ /* 0x002fe40008011406 */
[----:B------:R-:W-:-:S02]  /*0140*/  IMAD R3, R16, UR6, RZ ;  /* 0x0000000610037c24 */ /* 0x000fc4000f8e02ff */
[----:B------:R-:W-:Y:S02]  /*0150*/  ULEA.HI UR4, UR4, UR6, URZ, 0x3 ;  /* 0x0000000604047291 */ /* 0x000fe4000f8f18ff */
[----:B0-----:R-:W-:Y:S02]  /*0160*/  IMAD.WIDE R18, R3, 0x2, R18 ;  /* 0x0000000203127825 */ /* 0x001fe400078e0212 */
[----:B------:R-:W-:Y:S01]  /*0170*/  USHF.R.S32.HI UR4, URZ, 0x3, UR4 ;  /* 0x00000003ff047899 */ /* 0x000fe20008011404 */
[----:B--2---:R-:W-:Y:S11]  /*0180*/  BRA.U !UP0, `(.L_x_7) ;  /* 0x0000000d08f07547 */ /* 0x004ff6000b800000 */
[C---:B------:R-:W-:Y:S01]  /*0190*/  ISETP.GE.AND P0, PT, R5.reuse, UR4, PT ;  /* 0x0000000405007c0c */ /* 0x040fe2000bf06270 */
[----:B------:R-:W-:Y:S01]  /*01a0*/  ULOP3.LUT UR5, UR5, 0x7ffffffc, URZ, 0xc0, !UPT ;  /* 0x7ffffffc05057892 */ /* 0x000fe2000f8ec0ff */
[C---:B------:R-:W-:Y:S01]  /*01b0*/  IADD3 R21, PT, PT, R5.reuse, 0x20, RZ ;  /* 0x0000002005157810 */ /* 0x040fe20007ffe0ff */
[----:B------:R-:W-:Y:S01]  /*01c0*/  BSSY.RECONVERGENT B0, `(.L_x_8) ;  /* 0x0000021000007945 */ /* 0x000fe20003800200 */
[C---:B------:R-:W-:Y:S02]  /*01d0*/  IADD3 R17, PT, PT, R5.reuse, 0x40, RZ ;  /* 0x0000004005117810 */ /* 0x040fe40007ffe0ff */
[----:B------:R-:W-:Y:S02]  /*01e0*/  IADD3 R3, PT, PT, R5, 0x60, RZ ;  /* 0x0000006005037810 */ /* 0x000fe40007ffe0ff */
[----:B------:R-:W-:Y:S02]  /*01f0*/  ISETP.GE.AND P1, PT, R21, UR4, PT ;  /* 0x0000000415007c0c */ /* 0x000fe4000bf26270 */
[----:B------:R-:W-:-:S02]  /*0200*/  ISETP.GE.AND P2, PT, R17, UR4, PT ;  /* 0x0000000411007c0c */ /* 0x000fc4000bf46270 */
[----:B------:R-:W-:Y:S02]  /*0210*/  ISETP.GE.AND P3, PT, R3, UR4, PT ;  /* 0x0000000403007c0c */ /* 0x000fe4000bf66270 */
[----:B------:R-:W-:Y:S01]  /*0220*/  MOV R7, RZ ;  /* 0x000000ff00077202 */ /* 0x000fe20000000f00 */
[----:B------:R-:W-:Y:S10]  /*0230*/  @P0 BRA `(.L_x_9) ;  /* 0x0000000000640947 */ /* 0x000ff40003800000 */
[----:B------:R-:W0:Y:S01]  /*0240*/  LDC.64 R12, c[0x0][0x388] ;  /* 0x0000e200ff0c7b82 */ /* 0x000e220000000a00 */
[----:B------:R-:W-:-:S06]  /*0250*/  IMAD.WIDE R8, R5, 0x10, R18 ;  /* 0x0000001005087825 */ /* 0x000fcc00078e0212 */
[----:B------:R-:W2:Y:S01]  /*0260*/  LDG.E.128.CONSTANT R8, desc[UR8][R8.64] ;  /* 0x0000000808087981 */ /* 0x000ea2000c1e9d00 */
[----:B0-----:R-:W-:-:S06]  /*0270*/  IMAD.WIDE R12, R5, 0x10, R12 ;  /* 0x00000010050c7825 */ /* 0x001fcc00078e020c */
[----:B------:R-:W2:Y:S02]  /*0280*/  LDG.E.128.CONSTANT R12, desc[UR8][R12.64] ;  /* 0x000000080c0c7981 */ /* 0x000ea4000c1e9d00 */
[----:B--2---:R-:W-:Y:S02]  /*0290*/  HFMA2 R9, R13, R9, -RZ ;  /* 0x000000090d097231 */ /* 0x004fe400001000ff */
[----:B------:R-:W-:Y:S02]  /*02a0*/  HMUL2 R0, R12, R8 ;  /* 0x000000080c007232 */ /* 0x000fe40000000000 */
[----:B------:R-:W-:Y:S02]  /*02b0*/  HFMA2 R15, R15, R11, -RZ ;  /* 0x0000000b0f0f7231 */ /* 0x000fe400001000ff */
[----:B------:R-:W-:Y:S02]  /*02c0*/  HMUL2 R10, R14, R10 ;  /* 0x0000000a0e0a7232 */ /* 0x000fe40000000000 */
[----:B------:R-:W-:-:S02]  /*02d0*/  HADD2.F32 R2, -RZ, R0.H0_H0 ;  /* 0x20000000ff027230 */ /* 0x000fc40000004100 */
[----:B------:R-:W-:-:S03]  /*02e0*/  HADD2.F32 R7, -RZ, R9.H0_H0 ;  /* 0x20000009ff077230 */ /* 0x000fc60000004100 */
[----:B------:R-:W-:Y:S01]  /*02f0*/  FADD R2, RZ, R2 ;  /* 0x00000002ff027221 */ /* 0x000fe20000000000 */
[----:B------:R-:W-:-:S03]  /*0300*/  HADD2.F32 R11, -RZ, R10.H0_H0 ;  /* 0x2000000aff0b7230 */ /* 0x000fc60000004100 */
[----:B------:R-:W-:Y:S01]  /*0310*/  FADD R2, R2, R7 ;  /* 0x0000000702027221 */ /* 0x000fe20000000000 */
[----:B------:R-:W-:-:S03]  /*0320*/  HADD2.F32 R7, -RZ, R15.H0_H0 ;  /* 0x2000000fff077230 */ /* 0x000fc60000004100 */
[----:B------:R-:W-:Y:S01]  /*0330*/  FADD R2, R2, R11 ;  /* 0x0000000b02027221 */ /* 0x000fe20000000000 */
[----:B------:R-:W-:-:S03]  /*0340*/  HADD2.F32 R11, -RZ, R0.H1_H1 ;  /* 0x30000000ff0b7230 */ /* 0x000fc60000004100 */
[----:B------:R-:W-:Y:S01]  /*0350*/  FADD R2, R2, R7 ;  /* 0x0000000702027221 */ /* 0x000fe20000000000 */
[----:B------:R-:W-:-:S03]  /*0360*/  HADD2.F32 R9, -RZ, R9.H1_H1 ;  /* 0x30000009ff097230 */ /* 0x000fc60000004100 */
[----:B------:R-:W-:Y:S01]  /*0370*/  FADD R2, R2, R11 ;  /* 0x0000000b02027221 */ /* 0x000fe20000000000 */
[----:B------:R-:W-:-:S03]  /*0380*/  HADD2.F32 R7, -RZ, R10.H1_H1 ;  /* 0x3000000aff077230 */ /* 0x000fc60000004100 */
[----:B------:R-:W-:Y:S01]  /*0390*/  FADD R2, R2, R9 ;  /* 0x0000000902027221 */ /* 0x000fe20000000000 */
[----:B------:R-:W-:-:S03]  /*03a0*/  HADD2.F32 R0, -RZ, R15.H1_H1 ;  /* 0x3000000fff007230 */ /* 0x000fc60000004100 */
[----:B------:R-:W-:-:S04]  /*03b0*/  FADD R7, R2, R7 ;  /* 0x0000000702077221 */ /* 0x000fc80000000000 */
[----:B------:R-:W-:-:S07]  /*03c0*/  FADD R7, R7, R0 ;  /* 0x0000000007077221 */ /* 0x000fce0000000000 */
.L_x_9:
[----:B------:R-:W-:Y:S05]  /*03d0*/  BSYNC.RECONVERGENT B0 ;  /* 0x0000000000007941 */ /* 0x000fea0003800200 */
.L_x_8:
[----:B------:R-:W-:Y:S04]  /*03e0*/  BSSY.RECONVERGENT B0, `(.L_x_10) ;  /* 0x000001b000007945 */ /* 0x000fe80003800200 */
[----:B------:R-:W-:Y:S05]  /*03f0*/  @P1 BRA `(.L_x_11) ;  /* 0x0000000000641947 */ /* 0x000fea0003800000 */
        /* <DEDUP_REMOVED lines=11> */
[----:B------:R-:W-:Y:S01]  /*04b0*/  FADD R2, R7, R2 ;  /* 0x0000000207027221 */ /* 0x000fe20000000000 */
        /* <DEDUP_REMOVED lines=13> */
.L_x_11:
[----:B------:R-:W-:Y:S05]  /*0590*/  BSYNC.RECONVERGENT B0 ;  /* 0x0000000000007941 */ /* 0x000fea0003800200 */
.L_x_10:
        /* <DEDUP_REMOVED lines=27> */
.L_x_13:
[----:B------:R-:W-:Y:S05]  /*0750*/  BSYNC.RECONVERGENT B0 ;  /* 0x0000000000007941 */ /* 0x000fea0003800200 */
.L_x_12:
        /* <DEDUP_REMOVED lines=27> */
.L_x_15:
[----:B------:R-:W-:Y:S05]  /*0910*/  BSYNC.RECONVERGENT B0 ;  /* 0x0000000000007941 */ /* 0x000fea0003800200 */
.L_x_14:
[----:B------:R-:W-:Y:S02]  /*0920*/  UIADD3 UR6, UPT, UPT, -UR5, 0x4, URZ ;  /* 0x0000000405067890 */ /* 0x000fe4000fffe1ff */
[----:B------:R-:W-:Y:S02]  /*0930*/  MOV R6, UR5 ;  /* 0x0000000500067c02 */ /* 0x000fe40008000f00 */
[----:B------:R-:W-:-:S09]  /*0940*/  UISETP.NE.AND UP0, UPT, UR6, URZ, UPT ;  /* 0x000000ff0600728c */ /* 0x000fd2000bf05270 */
[----:B------:R-:W-:Y:S05]  /*0950*/  BRA.U !UP0, `(.L_x_7) ;  /* 0x0000000508fc7547 */ /* 0x000fea000b800000 */
[----:B------:R-:W0:Y:S01]  /*0960*/  LDC.64 R20, c[0x0][0x388] ;  /* 0x0000e200ff147b82 */ /* 0x000e220000000a00 */
[C---:B------:R-:W-:Y:S02]  /*0970*/  IADD3 R2, PT, PT, R5.reuse, 0xc0, RZ ;  /* 0x000000c005027810 */ /* 0x040fe40007ffe0ff */
[C---:B------:R-:W-:Y:S02]  /*0980*/  IADD3 R3, PT, PT, R5.reuse, 0xa0, RZ ;  /* 0x000000a005037810 */ /* 0x040fe40007ffe0ff */
[C---:B------:R-:W-:Y:S02]  /*0990*/  IADD3 R4, PT, PT, R5.reuse, 0xe0, RZ ;  /* 0x000000e005047810 */ /* 0x040fe40007ffe0ff */
[----:B------:R-:W-:-:S07]  /*09a0*/  IADD3 R0, PT, PT, R5, 0x80, RZ ;  /* 0x0000008005007810 */ /* 0x000fce0007ffe0ff */
.L_x_24:
[C---:B------:R-:W-:Y:S01]  /*09b0*/  IADD3 R10, PT, PT, R2.reuse, -0x40, RZ ;  /* 0xffffffc0020a7810 */ /* 0x040fe20007ffe0ff */
[----:B------:R-:W-:Y:S01]  /*09c0*/  UIADD3 UR6, UPT, UPT, UR6, 0x4, URZ ;  /* 0x0000000406067890 */ /* 0x000fe2000fffe0ff */
[----:B------:R-:W-:Y:S01]  /*09d0*/  IADD3 R9, PT, PT, R2, -0x20, RZ ;  /* 0xffffffe002097810 */ /* 0x000fe20007ffe0ff */
[----:B------:R-:W-:Y:S01]  /*09e0*/  BSSY.RECONVERGENT B0, `(.L_x_16) ;  /* 0x0000020000007945 */ /* 0x000fe20003800200 */
[----:B------:R-:W-:Y:S01]  /*09f0*/  ISETP.GE.AND P0, PT, R10, UR4, PT ;  /* 0x000000040a007c0c */ /* 0x000fe2000bf06270 */
[----:B------:R-:W-:Y:S01]  /*0a00*/  UISETP.NE.AND UP0, UPT, UR6, URZ, UPT ;  /* 0x000000ff0600728c */ /* 0x000fe2000bf05270 */
[----:B------:R-:W-:Y:S02]  /*0a10*/  IADD3 R8, PT, PT, R2, 0x20, RZ ;  /* 0x0000002002087810 */ /* 0x000fe40007ffe0ff */
[----:B------:R-:W-:Y:S02]  /*0a20*/  ISETP.GE.AND P1, PT, R9, UR4, PT ;  /* 0x0000000409007c0c */ /* 0x000fe4000bf26270 */
[----:B------:R-:W-:-:S02]  /*0a30*/  ISETP.GE.AND P3, PT, R8, UR4, PT ;  /* 0x0000000408007c0c */ /* 0x000fc4000bf66270 */
[----:B------:R-:W-:-:S05]  /*0a40*/  ISETP.GE.AND P2, PT, R2, UR4, PT ;  /* 0x0000000402007c0c */ /* 0x000fca000bf46270 */
[----:B------:R-:W-:Y:S08]  /*0a50*/  @P0 BRA `(.L_x_17) ;  /* 0x0000000000600947 */ /* 0x000ff00003800000 */
[----:B0-----:R-:W-:-:S04]  /*0a60*/  IMAD.WIDE R8, R0, 0x10, R20 ;  /* 0x0000001000087825 */ /* 0x001fc800078e0214 */
[----:B------:R-:W-:Y:S02]  /*0a70*/  IMAD.WIDE R12, R0, 0x10, R18 ;  /* 0x00000010000c7825 */ /* 0x000fe400078e0212 */
[----:B------:R-:W2:Y:S04]  /*0a80*/  LDG.E.128.CONSTANT R8, desc[UR8][R8.64] ;  /* 0x0000000808087981 */ /* 0x000ea8000c1e9d00 */
[----:B------:R-:W2:Y:S02]  /*0a90*/  LDG.E.128.CONSTANT R12, desc[UR8][R12.64] ;  /* 0x000000080c0c7981 */ /* 0x000ea4000c1e9d00 */
[----:B--2---:R-:W-:Y:S02]  /*0aa0*/  HFMA2 R9, R9, R13, -RZ ;  /* 0x0000000d09097231 */ /* 0x004fe400001000ff */
[----:B------:R-:W-:-:S02]  /*0ab0*/  HMUL2 R17, R8, R12 ;  /* 0x0000000c08117232 */ /* 0x000fc40000000000 */
[----:B------:R-:W-:Y:S02]  /*0ac0*/  HFMA2 R11, R11, R15, -RZ ;  /* 0x0000000f0b0b7231 */ /* 0x000fe400001000ff */
[----:B------:R-:W-:Y:S02]  /*0ad0*/  HMUL2 R10, R10, R14 ;  /* 0x0000000e0a0a7232 */ /* 0x000fe40000000000 */
[--C-:B------:R-:W-:Y:S02]  /*0ae0*/  HADD2.F32 R22, -RZ, R17.reuse.H0_H0 ;  /* 0x20000011ff167230 */ /* 0x100fe40000004100 */
[----:B------:R-:W-:Y:S02]  /*0af0*/  HADD2.F32 R12, -RZ, R17.H1_H1 ;  /* 0x30000011ff0c7230 */ /* 0x000fe40000004100 */
[----:B------:R-:W-:Y:S02]  /*0b00*/  HADD2.F32 R23, -RZ, R9.H0_H0 ;  /* 0x20000009ff177230 */ /* 0x000fe40000004100 */
[----:B------:R-:W-:Y:S01]  /*0b10*/  FADD R22, R7, R22 ;  /* 0x0000001607167221 */ /* 0x000fe20000000000 */
[----:B------:R-:W-:-:S02]  /*0b20*/  HADD2.F32 R7, -RZ, R10.H0_H0 ;  /* 0x2000000aff077230 */ /* 0x000fc40000004100 */
[----:B------:R-:W-:Y:S02]  /*0b30*/  HADD2.F32 R8, -RZ, R11.H0_H0 ;  /* 0x2000000bff087230 */ /* 0x000fe40000004100 */
[----:B------:R-:W-:Y:S01]  /*0b40*/  FADD R22, R22, R23 ;  /* 0x0000001716167221 */ /* 0x000fe20000000000 */
[----:B------:R-:W-:-:S03]  /*0b50*/  HADD2.F32 R10, -RZ, R10.H1_H1 ;  /* 0x3000000aff0a7230 */ /* 0x000fc60000004100 */
[----:B------:R-:W-:-:S04]  /*0b60*/  FADD R7, R22, R7 ;  /* 0x0000000716077221 */ /* 0x000fc80000000000 */
[----:B------:R-:W-:Y:S01]  /*0b70*/  FADD R7, R7, R8 ;  /* 0x0000000807077221 */ /* 0x000fe20000000000 */
[----:B------:R-:W-:-:S03]  /*0b80*/  HADD2.F32 R8, -RZ, R9.H1_H1 ;  /* 0x30000009ff087230 */ /* 0x000fc60000004100 */
[----:B------:R-:W-:-:S04]  /*0b90*/  FADD R7, R7, R12 ;  /* 0x0000000c07077221 */ /* 0x000fc80000000000 */
[----:B------:R-:W-:Y:S01]  /*0ba0*/  FADD R7, R7, R8 ;  /* 0x0000000807077221 */ /* 0x000fe20000000000 */
[----:B------:R-:W-:-:S03]  /*0bb0*/  HADD2.F32 R8, -RZ, R11.H1_H1 ;  /* 0x3000000bff087230 */ /* 0x000fc60000004100 */
[----:B------:R-:W-:-:S04]  /*0bc0*/  FADD R7, R7, R10 ;  /* 0x0000000a07077221 */ /* 0x000fc80000000000 */
[----:B------:R-:W-:-:S07]  /*0bd0*/  FADD R7, R7, R8 ;  /* 0x0000000807077221 */ /* 0x000fce0000000000 */
.L_x_17:
[----:B------:R-:W-:Y:S05]  /*0be0*/  BSYNC.RECONVERGENT B0 ;  /* 0x0000000000007941 */ /* 0x000fea0003800200 */
.L_x_16:
[----:B------:R-:W-:Y:S04]  /*0bf0*/  BSSY.RECONVERGENT B0, `(.L_x_18) ;  /* 0x000001a000007945 */ /* 0x000fe80003800200 */
[----:B------:R-:W-:Y:S05]  /*0c00*/  @P1 BRA `(.L_x_19) ;  /* 0x0000000000601947 */ /* 0x000fea0003800000 */
        /* <DEDUP_REMOVED lines=24> */
.L_x_19:
[----:B------:R-:W-:Y:S05]  /*0d90*/  BSYNC.RECONVERGENT B0 ;  /* 0x0000000000007941 */ /* 0x000fea0003800200 */
.L_x_18:
        /* <DEDUP_REMOVED lines=26> */
.L_x_21:
[----:B------:R-:W-:Y:S05]  /*0f40*/  BSYNC.RECONVERGENT B0 ;  /* 0x0000000000007941 */ /* 0x000fea0003800200 */
.L_x_20:
        /* <DEDUP_REMOVED lines=26> */
.L_x_23:
[----:B------:R-:W-:Y:S05]  /*10f0*/  BSYNC.RECONVERGENT B0 ;  /* 0x0000000000007941 */ /* 0x000fea0003800200 */
.L_x_22:
[----:B------:R-:W-:Y:S02]  /*1100*/  IADD3 R2, PT, PT, R2, 0x80, RZ ;  /* 0x0000008002027810 */ /* 0x000fe40007ffe0ff */
[----:B------:R-:W-:Y:S02]  /*1110*/  IADD3 R3, PT, PT, R3, 0x80, RZ ;  /* 0x0000008003037810 */ /* 0x000fe40007ffe0ff */
[----:B------:R-:W-:Y:S02]  /*1120*/  IADD3 R4, PT, PT, R4, 0x80, RZ ;  /* 0x0000008004047810 */ /* 0x000fe40007ffe0ff */
[----:B------:R-:W-:Y:S01]  /*1130*/  IADD3 R0, PT, PT, R0, 0x80, RZ ;  /* 0x0000008000007810 */ /* 0x000fe20007ffe0ff */
[----:B------:R-:W-:Y:S06]  /*1140*/  BRA.U UP0, `(.L_x_24) ;  /* 0xfffffff900187547 */ /* 0x000fec000b83ffff */
.L_x_7:
[----:B------:R-:W-:-:S09]  /*1150*/  UISETP.NE.AND UP0, UPT, UR7, URZ, UPT ;  /* 0x000000ff0700728c */ /* 0x000fd2000bf05270 */
[----:B------:R-:W-:Y:S05]  /*1160*/  BRA.U !UP0, `(.L_x_6) ;  /* 0x0000000508847547 */ /* 0x000fea000b800000 */
[----:B------:R-:W-:-:S09]  /*1170*/  UISETP.NE.AND UP0, UPT, UR7, 0x1, UPT ;  /* 0x000000010700788c */ /* 0x000fd2000bf05270 */
[----:B------:R-:W-:Y:S05]  /*1180*/  BRA.U !UP0, `(.L_x_25) ;  /* 0x0000000108f47547 */ /* 0x000fea000b800000 */
[----:B------:R-:W-:Y:S01]  /*1190*/  LEA R11, R6, R5, 0x5 ;  /* 0x00000005060b7211 */ /* 0x000fe200078e28ff */
[----:B------:R-:W-:Y:S03]  /*11a0*/  BSSY.RECONVERGENT B0, `(.L_x_26) ;  /* 0x000001e000007945 */ /* 0x000fe60003800200 */
[C---:B------:R-:W-:Y:S02]  /*11b0*/  ISETP.GE.AND P0, PT, R11.reuse, UR4, PT ;  /* 0x000000040b007c0c */ /* 0x040fe4000bf06270 */
[----:B------:R-:W-:-:S04]  /*11c0*/  IADD3 R3, PT, PT, R11, 0x20, RZ ;  /* 0x000000200b037810 */ /* 0x000fc80007ffe0ff */
[----:B------:R-:W-:-:S07]  /*11d0*/  ISETP.GE.AND P1, PT, R3, UR4, PT ;  /* 0x0000000403007c0c */ /* 0x000fce000bf26270 */
[----:B------:R-:W-:Y:S06]  /*11e0*/  @P0 BRA `(.L_x_27) ;  /* 0x0000000000640947 */ /* 0x000fec0003800000 */
[----:B------:R-:W1:Y:S01]  /*11f0*/  LDC.64 R12, c[0x0][0x388] ;  /* 0x0000e200ff0c7b82 */ /* 0x000e620000000a00 */
[----:B------:R-:W-:-:S04]  /*1200*/  IMAD.WIDE R8, R11, 0x10, R18 ;  /* 0x000000100b087825 */ /* 0x000fc800078e0212 */
[----:B-1----:R-:W-:Y:S02]  /*1210*/  IMAD.WIDE R12, R11, 0x10, R12 ;  /* 0x000000100b0c7825 */ /* 0x002fe400078e020c */
[----:B------:R-:W2:Y:S04]  /*1220*/  LDG.E.128.CONSTANT R8, desc[UR8][R8.64] ;  /* 0x0000000808087981 */ /* 0x000ea8000c1e9d00 */
[----:B------:R-:W2:Y:S02]  /*1230*/  LDG.E.128.CONSTANT R12, desc[UR8][R12.64] ;  /* 0x000000080c0c7981 */ /* 0x000ea4000c1e9d00 */
[----:B--2---:R-:W-:Y:S02]  /*1240*/  HFMA2 R9, R13, R9, -RZ ;  /* 0x000000090d097231 */ /* 0x004fe400001000ff */
[----:B------:R-:W-:-:S02]  /*1250*/  HMUL2 R0, R12, R8 ;  /* 0x000000080c007232 */ /* 0x000fc40000000000 */
[----:B------:R-:W-:Y:S02]  /*1260*/  HFMA2 R11, R15, R11, -RZ ;  /* 0x0000000b0f0b7231 */ /* 0x000fe400001000ff */
[----:B------:R-:W-:Y:S02]  /*1270*/  HMUL2 R10, R14, R10 ;  /* 0x0000000a0e0a7232 */ /* 0x000fe40000000000 */
[----:B------:R-:W-:Y:S02]  /*1280*/  HADD2.F32 R2, -RZ, R0.H0_H0 ;  /* 0x20000000ff027230 */ /* 0x000fe40000004100 */
[----:B------:R-:W-:-:S03]  /*1290*/  HADD2.F32 R17, -RZ, R9.H0_H0 ;  /* 0x20000009ff117230 */ /* 0x000fc60000004100 */
[----:B------:R-:W-:Y:S01]  /*12a0*/  FADD R2, R7, R2 ;  /* 0x0000000207027221 */ /* 0x000fe20000000000 */
[----:B------:R-:W-:Y:S02]  /*12b0*/  HADD2.F32 R7, -RZ, R10.H0_H0 ;  /* 0x2000000aff077230 */ /* 0x000fe40000004100 */
[----:B------:R-:W-:Y:S02]  /*12c0*/  HADD2.F32 R15, -RZ, R11.H0_H0 ;  /* 0x2000000bff0f7230 */ /* 0x000fe40000004100 */
[----:B------:R-:W-:Y:S01]  /*12d0*/  FADD R2, R2, R17 ;  /* 0x0000001102027221 */ /* 0x000fe20000000000 */
[----:B------:R-:W-:-:S03]  /*12e0*/  HADD2.F32 R9, -RZ, R9.H1_H1 ;  /* 0x30000009ff097230 */ /* 0x000fc60000004100 */
[----:B------:R-:W-:Y:S01]  /*12f0*/  FADD R2, R2, R7 ;  /* 0x0000000702027221 */ /* 0x000fe20000000000 */
[----:B------:R-:W-:Y:S02]  /*1300*/  HADD2.F32 R7, -RZ, R0.H1_H1 ;  /* 0x30000000ff077230 */ /* 0x000fe40000004100 */
[----:B------:R-:W-:Y:S02]  /*1310*/  HADD2.F32 R0, -RZ, R11.H1_H1 ;  /* 0x3000000bff007230 */ /* 0x000fe40000004100 */
[----:B------:R-:W-:-:S04]  /*1320*/  FADD R2, R2, R15 ;  /* 0x0000000f02027221 */ /* 0x000fc80000000000 */
[----:B------:R-:W-:Y:S01]  /*1330*/  FADD R2, R2, R7 ;  /* 0x0000000702027221 */ /* 0x000fe20000000000 */
[----:B------:R-:W-:-:S03]  /*1340*/  HADD2.F32 R7, -RZ, R10.H1_H1 ;  /* 0x3000000aff077230 */ /* 0x000fc60000004100 */
[----:B------:R-:W-:-:S04]  /*1350*/  FADD R2, R2, R9 ;  /* 0x0000000902027221 */ /* 0x000fc80000000000 */
[----:B------:R-:W-:-:S04]  /*1360*/  FADD R7, R2, R7 ;  /* 0x0000000702077221 */ /* 0x000fc80000000000 */
[----:B------:R-:W-:-:S07]  /*1370*/  FADD R7, R7, R0 ;  /* 0x0000000007077221 */ /* 0x000fce0000000000 */
.L_x_27:
[----:B------:R-:W-:Y:S05]  /*1380*/  BSYNC.RECONVERGENT B0 ;  /* 0x0000000000007941 */ /* 0x000fea0003800200 */
.L_x_26:
[----:B------:R-:W-:Y:S04]  /*1390*/  BSSY.RECONVERGENT B0, `(.L_x_28) ;  /* 0x000001b000007945 */ /* 0x000fe80003800200 */
[----:B------:R-:W-:Y:S05]  /*13a0*/  @P1 BRA `(.L_x_29) ;  /* 0x0000000000641947 */ /* 0x000fea0003800000 */
[----:B------:R-:W1:Y:S01]  /*13b0*/  LDC.64 R12, c[0x0][0x388] ;  /* 0x0000e200ff0c7b82 */ /* 0x000e620000000a00 */
[----:B------:R-:W-:-:S06]  /*13c0*/  IMAD.WIDE R8, R3, 0x10, R18 ;  /* 0x0000001003087825 */ /* 0x000fcc00078e0212 */
[----:B------:R-:W2:Y:S01]  /*13d0*/  LDG.E.128.CONSTANT R8, desc[UR8][R8.64] ;  /* 0x0000000808087981 */ /* 0x000ea2000c1e9d00 */
[----:B-1----:R-:W-:-:S06]  /*13e0*/  IMAD.WIDE R12, R3, 0x10, R12 ;  /* 0x00000010030c7825 */ /* 0x002fcc00078e020c */
        /* <DEDUP_REMOVED lines=21> */
.L_x_29:
[----:B------:R-:W-:Y:S05]  /*1540*/  BSYNC.RECONVERGENT B0 ;  /* 0x0000000000007941 */ /* 0x000fea0003800200 */
.L_x_28:
[----:B------:R-:W-:-:S07]  /*1550*/  IADD3 R6, PT, PT, R6, 0x2, RZ ;  /* 0x0000000206067810 */ /* 0x000fce0007ffe0ff */
.L_x_25:
[----:B------:R-:W1:Y:S02]  /*1560*/  LDCU UR5, c[0x0][0x3a0] ;  /* 0x00007400ff0577ac */ /* 0x000e640008000800 */
[----:B-1----:R-:W-:-:S04]  /*1570*/  ULOP3.LUT UR5, UR5, 0x1, URZ, 0xc0, !UPT ;  /* 0x0000000105057892 */ /* 0x002fc8000f8ec0ff */
[----:B------:R-:W-:-:S09]  /*1580*/  UISETP.NE.U32.AND UP0, UPT, UR5, 0x1, UPT ;  /* 0x000000010500788c */ /* 0x000fd2000bf05070 */
[----:B------:R-:W-:Y:S05]  /*1590*/  BRA.U UP0, `(.L_x_6) ;  /* 0x0000000100787547 */ /* 0x000fea000b800000 */
[----:B------:R-:W-:Y:S01]  /*15a0*/  LEA R5, R6, R5, 0x5 ;  /* 0x0000000506057211 */ /* 0x000fe200078e28ff */
[----:B------:R-:W-:Y:S03]  /*15b0*/  BSSY.RECONVERGENT B0, `(.L_x_6) ;  /* 0x000001c000007945 */ /* 0x000fe60003800200 */
[----:B------:R-:W-:-:S13]  /*15c0*/  ISETP.GE.AND P0, PT, R5, UR4, PT ;  /* 0x0000000405007c0c */ /* 0x000fda000bf06270 */
        /* <DEDUP_REMOVED lines=26> */
.L_x_30:
[----:B------:R-:W-:Y:S05]  /*1770*/  BSYNC.RECONVERGENT B0 ;  /* 0x0000000000007941 */ /* 0x000fea0003800200 */
.L_x_6:
[----:B------:R-:W1:Y:S01]  /*1780*/  SHFL.BFLY PT, R0, R7, 0x10, 0x1f ;  /* 0x0e001f0007007f89 */ /* 0x000e6200000e0000 */
[----:B------:R-:W2:Y:S01]  /*1790*/  S2R R4, SR_TID.X ;  /* 0x0000000000047919 */ /* 0x000ea20000002100 */
[----:B-1----:R-:W-:-:S05]  /*17a0*/  FADD R0, R0, R7 ;  /* 0x0000000700007221 */ /* 0x002fca0000000000 */
[----:B------:R-:W1:Y:S01]  /*17b0*/  SHFL.BFLY PT, R3, R0, 0x8, 0x1f ;  /* 0x0d001f0000037f89 */ /* 0x000e6200000e0000 */
[----:B--2---:R-:W-:Y:S01]  /*17c0*/  ISETP.NE.AND P0, PT, R4, RZ, PT ;  /* 0x000000ff0400720c */ /* 0x004fe20003f05270 */
[----:B-1----:R-:W-:-:S05]  /*17d0*/  FADD R3, R0, R3 ;  /* 0x0000000300037221 */ /* 0x002fca0000000000 */
[----:B------:R-:W1:Y:S02]  /*17e0*/  SHFL.BFLY PT, R2, R3, 0x4, 0x1f ;  /* 0x0c801f0003027f89 */ /* 0x000e6400000e0000 */
[----:B-1----:R-:W-:-:S05]  /*17f0*/  FADD R2, R3, R2 ;  /* 0x0000000203027221 */ /* 0x002fca0000000000 */
[----:B------:R-:W1:Y:S02]  /*1800*/  SHFL.BFLY PT, R5, R2, 0x2, 0x1f ;  /* 0x0c401f0002057f89 */ /* 0x000e6400000e0000 */
[----:B-1----:R-:W-:-:S05]  /*1810*/  FADD R5, R2, R5 ;  /* 0x0000000502057221 */ /* 0x002fca0000000000 */
[----:B------:R1:W2:Y:S01]  /*1820*/  SHFL.BFLY PT, R4, R5, 0x1, 0x1f ;  /* 0x0c201f0005047f89 */ /* 0x0002a200000e0000 */
[----:B------:R-:W-:Y:S05]  /*1830*/  @P0 EXIT ;  /* 0x000000000000094d */ /* 0x000fea0003800000 */
[----:B------:R-:W3:Y:S01]  /*1840*/  LDC.64 R2, c[0x0][0x380] ;  /* 0x0000e000ff027b82 */ /* 0x000ee20000000a00 */
[----:B--2---:R-:W-:-:S05]  /*1850*/  FADD R0, R5, R4 ;  /* 0x0000000405007221 */ /* 0x004fca0000000000 */
[----:B------:R-:W-:Y:S01]  /*1860*/  F2FP.F16.F32.PACK_AB R0, RZ, R0 ;  /* 0x00000000ff00723e */ /* 0x000fe200000000ff */
[----:B---3--:R-:W-:-:S05]  /*1870*/  IMAD.WIDE R16, R16, 0x2, R2 ;  /* 0x0000000210107825 */ /* 0x008fca00078e0202 */
[----:B------:R-:W-:Y:S01]  /*1880*/  STG.E.U16 desc[UR8][R16.64], R0 ;  /* 0x0000000010007986 */ /* 0x000fe2000c101508 */
[----:B------:R-:W-:Y:S05]  /*1890*/  EXIT ;  /* 0x000000000000794d */ /* 0x000fea0003800000 */
.L_x_31:
        /* <DEDUP_REMOVED lines=14> */
.L_x_33:


//--------------------- .nv.shared.reserved.0     --------------------------
	.section	.nv.shared.reserved.0,"aw",@nobits
	.weak		__nv_reservedSMEM_offset_0_alias
	.size		__nv_reservedSMEM_offset_0_alias, 0, 64
	.other		__nv_reservedSMEM_offset_0_alias,@"STO_CUDA_RESERVED_SHARED STV_DEFAULT"
__nv_reservedSMEM_offset_0_alias:
	.zero		0
	.zero		64


//--------------------- .nv.constant0._Z16gemv_fp32_kernelPfPKfS1_iii --------------------------
	.section	.nv.constant0._Z16gemv_fp32_kernelPfPKfS1_iii,"a",@progbits
	.sectionflags	@""
	.align	4
.nv.constant0._Z16gemv_fp32_kernelPfPKfS1_iii:
	.zero		932


//--------------------- .nv.constant0._Z22gemv_fp16_kernel_pack8P6__halfPKS_S2_iii --------------------------
	.section	.nv.constant0._Z22gemv_fp16_kernel_pack8P6__halfPKS_S2_iii,"a",@progbits
	.sectionflags	@""
	.align	4
.nv.constant0._Z22gemv_fp16_kernel_pack8P6__halfPKS_S2_iii:
	.zero		932


//--------------------- SYMBOLS --------------------------

	.type		.nv.reservedSmem.offset0,@object
	.size		.nv.reservedSmem.offset0,0x4
